//
// Generated by NVIDIA NVVM Compiler
//
// Compiler Build ID: CL-36424714
// Cuda compilation tools, release 13.0, V13.0.88
// Based on NVVM 20.0.0
//

.version 9.0
.target sm_100
.address_size 64

	// .globl	_Z14matrix_mul_gpuPlS_S_lll

.visible .entry _Z14matrix_mul_gpuPlS_S_lll(
	.param .u64 .ptr .align 1 _Z14matrix_mul_gpuPlS_S_lll_param_0,
	.param .u64 .ptr .align 1 _Z14matrix_mul_gpuPlS_S_lll_param_1,
	.param .u64 .ptr .align 1 _Z14matrix_mul_gpuPlS_S_lll_param_2,
	.param .u64 _Z14matrix_mul_gpuPlS_S_lll_param_3,
	.param .u64 _Z14matrix_mul_gpuPlS_S_lll_param_4,
	.param .u64 _Z14matrix_mul_gpuPlS_S_lll_param_5
)
{
	.reg .pred 	%p<13>;
	.reg .b32 	%r<10>;
	.reg .b64 	%rd<144>;

	ld.param.u64 	%rd37, [_Z14matrix_mul_gpuPlS_S_lll_param_0];
	ld.param.u64 	%rd38, [_Z14matrix_mul_gpuPlS_S_lll_param_1];
	ld.param.u64 	%rd35, [_Z14matrix_mul_gpuPlS_S_lll_param_3];
	ld.param.u64 	%rd39, [_Z14matrix_mul_gpuPlS_S_lll_param_4];
	ld.param.u64 	%rd36, [_Z14matrix_mul_gpuPlS_S_lll_param_5];
	cvta.to.global.u64 	%rd1, %rd38;
	cvta.to.global.u64 	%rd2, %rd37;
	mov.u32 	%r1, %tid.x;
	mov.u32 	%r2, %ntid.x;
	mov.u32 	%r3, %ctaid.x;
	mad.lo.s32 	%r4, %r2, %r3, %r1;
	cvt.u64.u32 	%rd3, %r4;
	mov.u32 	%r5, %tid.y;
	mov.u32 	%r6, %ntid.y;
	mov.u32 	%r7, %ctaid.y;
	mad.lo.s32 	%r8, %r6, %r7, %r5;
	cvt.u64.u32 	%rd4, %r8;
	setp.le.s64 	%p1, %rd36, %rd3;
	setp.le.s64 	%p2, %rd39, %rd4;
	or.pred  	%p3, %p1, %p2;
	@%p3 bra 	$L__BB0_14;
	setp.lt.s64 	%p4, %rd35, 1;
	mov.b64 	%rd143, 0;
	@%p4 bra 	$L__BB0_13;
	mul.lo.s64 	%rd5, %rd35, %rd4;
	setp.lt.u64 	%p5, %rd35, 8;
	mov.b64 	%rd138, 0;
	mov.u64 	%rd143, %rd138;
	@%p5 bra 	$L__BB0_5;
	and.b64  	%rd138, %rd35, 9223372036854775800;
	shl.b64 	%rd45, %rd3, 3;
	add.s64 	%rd131, %rd1, %rd45;
	shl.b64 	%rd46, %rd5, 3;
	add.s64 	%rd47, %rd46, %rd2;
	add.s64 	%rd130, %rd47, 32;
	mov.b64 	%rd143, 0;
	mov.u64 	%rd132, %rd138;
$L__BB0_4:
	.pragma "nounroll";
	ld.global.u64 	%rd48, [%rd130+-32];
	ld.global.u64 	%rd49, [%rd131];
	mad.lo.s64 	%rd50, %rd49, %rd48, %rd143;
	ld.global.u64 	%rd51, [%rd130+-24];
	shl.b64 	%rd52, %rd36, 3;
	add.s64 	%rd53, %rd131, %rd52;
	ld.global.u64 	%rd54, [%rd53];
	mad.lo.s64 	%rd55, %rd54, %rd51, %rd50;
	ld.global.u64 	%rd56, [%rd130+-16];
	add.s64 	%rd57, %rd53, %rd52;
	ld.global.u64 	%rd58, [%rd57];
	mad.lo.s64 	%rd59, %rd58, %rd56, %rd55;
	ld.global.u64 	%rd60, [%rd130+-8];
	add.s64 	%rd61, %rd57, %rd52;
	ld.global.u64 	%rd62, [%rd61];
	mad.lo.s64 	%rd63, %rd62, %rd60, %rd59;
	ld.global.u64 	%rd64, [%rd130];
	add.s64 	%rd65, %rd61, %rd52;
	ld.global.u64 	%rd66, [%rd65];
	mad.lo.s64 	%rd67, %rd66, %rd64, %rd63;
	ld.global.u64 	%rd68, [%rd130+8];
	add.s64 	%rd69, %rd65, %rd52;
	ld.global.u64 	%rd70, [%rd69];
	mad.lo.s64 	%rd71, %rd70, %rd68, %rd67;
	ld.global.u64 	%rd72, [%rd130+16];
	add.s64 	%rd73, %rd69, %rd52;
	ld.global.u64 	%rd74, [%rd73];
	mad.lo.s64 	%rd75, %rd74, %rd72, %rd71;
	ld.global.u64 	%rd76, [%rd130+24];
	add.s64 	%rd77, %rd73, %rd52;
	ld.global.u64 	%rd78, [%rd77];
	mad.lo.s64 	%rd143, %rd78, %rd76, %rd75;
	add.s64 	%rd132, %rd132, -8;
	shl.b64 	%rd79, %rd36, 6;
	add.s64 	%rd131, %rd131, %rd79;
	add.s64 	%rd130, %rd130, 64;
	setp.ne.s64 	%p6, %rd132, 0;
	@%p6 bra 	$L__BB0_4;
$L__BB0_5:
	and.b64  	%rd20, %rd35, 7;
	setp.eq.s64 	%p7, %rd20, 0;
	@%p7 bra 	$L__BB0_13;
	and.b64  	%rd21, %rd35, 3;
	setp.lt.u64 	%p8, %rd20, 4;
	@%p8 bra 	$L__BB0_8;
	add.s64 	%rd81, %rd138, %rd5;
	shl.b64 	%rd82, %rd81, 3;
	add.s64 	%rd83, %rd2, %rd82;
	ld.global.u64 	%rd84, [%rd83];
	mad.lo.s64 	%rd85, %rd138, %rd36, %rd3;
	shl.b64 	%rd86, %rd85, 3;
	add.s64 	%rd87, %rd1, %rd86;
	ld.global.u64 	%rd88, [%rd87];
	mad.lo.s64 	%rd89, %rd88, %rd84, %rd143;
	ld.global.u64 	%rd90, [%rd83+8];
	shl.b64 	%rd91, %rd36, 3;
	add.s64 	%rd92, %rd87, %rd91;
	ld.global.u64 	%rd93, [%rd92];
	mad.lo.s64 	%rd94, %rd93, %rd90, %rd89;
	ld.global.u64 	%rd95, [%rd83+16];
	add.s64 	%rd96, %rd92, %rd91;
	ld.global.u64 	%rd97, [%rd96];
	mad.lo.s64 	%rd98, %rd97, %rd95, %rd94;
	ld.global.u64 	%rd99, [%rd83+24];
	add.s64 	%rd100, %rd96, %rd91;
	ld.global.u64 	%rd101, [%rd100];
	mad.lo.s64 	%rd143, %rd101, %rd99, %rd98;
	add.s64 	%rd138, %rd138, 4;
$L__BB0_8:
	setp.eq.s64 	%p9, %rd21, 0;
	@%p9 bra 	$L__BB0_13;
	setp.eq.s64 	%p10, %rd21, 1;
	@%p10 bra 	$L__BB0_11;
	add.s64 	%rd103, %rd138, %rd5;
	shl.b64 	%rd104, %rd103, 3;
	add.s64 	%rd105, %rd2, %rd104;
	ld.global.u64 	%rd106, [%rd105];
	mad.lo.s64 	%rd107, %rd138, %rd36, %rd3;
	shl.b64 	%rd108, %rd107, 3;
	add.s64 	%rd109, %rd1, %rd108;
	ld.global.u64 	%rd110, [%rd109];
	mad.lo.s64 	%rd111, %rd110, %rd106, %rd143;
	ld.global.u64 	%rd112, [%rd105+8];
	shl.b64 	%rd113, %rd36, 3;
	add.s64 	%rd114, %rd109, %rd113;
	ld.global.u64 	%rd115, [%rd114];
	mad.lo.s64 	%rd143, %rd115, %rd112, %rd111;
	add.s64 	%rd138, %rd138, 2;
$L__BB0_11:
	and.b64  	%rd116, %rd35, 1;
	setp.eq.b64 	%p11, %rd116, 1;
	not.pred 	%p12, %p11;
	@%p12 bra 	$L__BB0_13;
	add.s64 	%rd117, %rd138, %rd5;
	shl.b64 	%rd118, %rd117, 3;
	add.s64 	%rd119, %rd2, %rd118;
	ld.global.u64 	%rd120, [%rd119];
	mad.lo.s64 	%rd121, %rd138, %rd36, %rd3;
	shl.b64 	%rd122, %rd121, 3;
	add.s64 	%rd123, %rd1, %rd122;
	ld.global.u64 	%rd124, [%rd123];
	mad.lo.s64 	%rd143, %rd124, %rd120, %rd143;
$L__BB0_13:
	ld.param.u64 	%rd129, [_Z14matrix_mul_gpuPlS_S_lll_param_2];
	mad.lo.s64 	%rd125, %rd36, %rd4, %rd3;
	cvta.to.global.u64 	%rd126, %rd129;
	shl.b64 	%rd127, %rd125, 3;
	add.s64 	%rd128, %rd126, %rd127;
	st.global.u64 	[%rd128], %rd143;
$L__BB0_14:
	ret;

}
	// .globl	_Z11passMessagellllPll
.visible .entry _Z11passMessagellllPll(
	.param .u64 _Z11passMessagellllPll_param_0,
	.param .u64 _Z11passMessagellllPll_param_1,
	.param .u64 _Z11passMessagellllPll_param_2,
	.param .u64 _Z11passMessagellllPll_param_3,
	.param .u64 .ptr .align 1 _Z11passMessagellllPll_param_4,
	.param .u64 _Z11passMessagellllPll_param_5
)
{
	.reg .pred 	%p<10>;
	.reg .b64 	%rd<131>;

	ld.param.u64 	%rd23, [_Z11passMessagellllPll_param_0];
	ld.param.u64 	%rd24, [_Z11passMessagellllPll_param_1];
	ld.param.u64 	%rd25, [_Z11passMessagellllPll_param_2];
	ld.param.u64 	%rd26, [_Z11passMessagellllPll_param_3];
	ld.param.u64 	%rd27, [_Z11passMessagellllPll_param_4];
	ld.param.u64 	%rd22, [_Z11passMessagellllPll_param_5];
	cvta.to.global.u64 	%rd1, %rd27;
	mul.lo.s64 	%rd28, %rd23, 10000000;
	mad.lo.s64 	%rd29, %rd24, 100000, %rd28;
	mad.lo.s64 	%rd30, %rd25, 1000, %rd29;
	mad.lo.s64 	%rd2, %rd26, 10, %rd30;
	setp.lt.s64 	%p1, %rd22, 1;
	@%p1 bra 	$L__BB1_13;
	and.b64  	%rd3, %rd22, 15;
	setp.lt.u64 	%p2, %rd22, 16;
	mov.b64 	%rd127, 0;
	@%p2 bra 	$L__BB1_4;
	and.b64  	%rd127, %rd22, 9223372036854775792;
	add.s64 	%rd124, %rd1, 64;
	mov.u64 	%rd125, %rd127;
$L__BB1_3:
	.pragma "nounroll";
	ld.global.u64 	%rd34, [%rd124+-64];
	// begin inline asm
	addc.s64 %rd32, %rd2, %rd34;
	// end inline asm
	st.global.u64 	[%rd124+-64], %rd32;
	ld.global.u64 	%rd37, [%rd124+-56];
	// begin inline asm
	addc.s64 %rd35, %rd2, %rd37;
	// end inline asm
	st.global.u64 	[%rd124+-56], %rd35;
	ld.global.u64 	%rd40, [%rd124+-48];
	// begin inline asm
	addc.s64 %rd38, %rd2, %rd40;
	// end inline asm
	st.global.u64 	[%rd124+-48], %rd38;
	ld.global.u64 	%rd43, [%rd124+-40];
	// begin inline asm
	addc.s64 %rd41, %rd2, %rd43;
	// end inline asm
	st.global.u64 	[%rd124+-40], %rd41;
	ld.global.u64 	%rd46, [%rd124+-32];
	// begin inline asm
	addc.s64 %rd44, %rd2, %rd46;
	// end inline asm
	st.global.u64 	[%rd124+-32], %rd44;
	ld.global.u64 	%rd49, [%rd124+-24];
	// begin inline asm
	addc.s64 %rd47, %rd2, %rd49;
	// end inline asm
	st.global.u64 	[%rd124+-24], %rd47;
	ld.global.u64 	%rd52, [%rd124+-16];
	// begin inline asm
	addc.s64 %rd50, %rd2, %rd52;
	// end inline asm
	st.global.u64 	[%rd124+-16], %rd50;
	ld.global.u64 	%rd55, [%rd124+-8];
	// begin inline asm
	addc.s64 %rd53, %rd2, %rd55;
	// end inline asm
	st.global.u64 	[%rd124+-8], %rd53;
	ld.global.u64 	%rd58, [%rd124];
	// begin inline asm
	addc.s64 %rd56, %rd2, %rd58;
	// end inline asm
	st.global.u64 	[%rd124], %rd56;
	ld.global.u64 	%rd61, [%rd124+8];
	// begin inline asm
	addc.s64 %rd59, %rd2, %rd61;
	// end inline asm
	st.global.u64 	[%rd124+8], %rd59;
	ld.global.u64 	%rd64, [%rd124+16];
	// begin inline asm
	addc.s64 %rd62, %rd2, %rd64;
	// end inline asm
	st.global.u64 	[%rd124+16], %rd62;
	ld.global.u64 	%rd67, [%rd124+24];
	// begin inline asm
	addc.s64 %rd65, %rd2, %rd67;
	// end inline asm
	st.global.u64 	[%rd124+24], %rd65;
	ld.global.u64 	%rd70, [%rd124+32];
	// begin inline asm
	addc.s64 %rd68, %rd2, %rd70;
	// end inline asm
	st.global.u64 	[%rd124+32], %rd68;
	ld.global.u64 	%rd73, [%rd124+40];
	// begin inline asm
	addc.s64 %rd71, %rd2, %rd73;
	// end inline asm
	st.global.u64 	[%rd124+40], %rd71;
	ld.global.u64 	%rd76, [%rd124+48];
	// begin inline asm
	addc.s64 %rd74, %rd2, %rd76;
	// end inline asm
	st.global.u64 	[%rd124+48], %rd74;
	ld.global.u64 	%rd79, [%rd124+56];
	// begin inline asm
	addc.s64 %rd77, %rd2, %rd79;
	// end inline asm
	st.global.u64 	[%rd124+56], %rd77;
	add.s64 	%rd125, %rd125, -16;
	add.s64 	%rd124, %rd124, 128;
	setp.ne.s64 	%p3, %rd125, 0;
	@%p3 bra 	$L__BB1_3;
$L__BB1_4:
	setp.eq.s64 	%p4, %rd3, 0;
	@%p4 bra 	$L__BB1_13;
	and.b64  	%rd11, %rd22, 7;
	setp.lt.u64 	%p5, %rd3, 8;
	@%p5 bra 	$L__BB1_7;
	shl.b64 	%rd104, %rd127, 3;
	add.s64 	%rd105, %rd1, %rd104;
	ld.global.u64 	%rd82, [%rd105];
	// begin inline asm
	addc.s64 %rd80, %rd2, %rd82;
	// end inline asm
	st.global.u64 	[%rd105], %rd80;
	ld.global.u64 	%rd85, [%rd105+8];
	// begin inline asm
	addc.s64 %rd83, %rd2, %rd85;
	// end inline asm
	st.global.u64 	[%rd105+8], %rd83;
	ld.global.u64 	%rd88, [%rd105+16];
	// begin inline asm
	addc.s64 %rd86, %rd2, %rd88;
	// end inline asm
	st.global.u64 	[%rd105+16], %rd86;
	ld.global.u64 	%rd91, [%rd105+24];
	// begin inline asm
	addc.s64 %rd89, %rd2, %rd91;
	// end inline asm
	st.global.u64 	[%rd105+24], %rd89;
	ld.global.u64 	%rd94, [%rd105+32];
	// begin inline asm
	addc.s64 %rd92, %rd2, %rd94;
	// end inline asm
	st.global.u64 	[%rd105+32], %rd92;
	ld.global.u64 	%rd97, [%rd105+40];
	// begin inline asm
	addc.s64 %rd95, %rd2, %rd97;
	// end inline asm
	st.global.u64 	[%rd105+40], %rd95;
	ld.global.u64 	%rd100, [%rd105+48];
	// begin inline asm
	addc.s64 %rd98, %rd2, %rd100;
	// end inline asm
	st.global.u64 	[%rd105+48], %rd98;
	ld.global.u64 	%rd103, [%rd105+56];
	// begin inline asm
	addc.s64 %rd101, %rd2, %rd103;
	// end inline asm
	st.global.u64 	[%rd105+56], %rd101;
	add.s64 	%rd127, %rd127, 8;
$L__BB1_7:
	setp.eq.s64 	%p6, %rd11, 0;
	@%p6 bra 	$L__BB1_13;
	and.b64  	%rd129, %rd22, 3;
	setp.lt.u64 	%p7, %rd11, 4;
	@%p7 bra 	$L__BB1_10;
	shl.b64 	%rd118, %rd127, 3;
	add.s64 	%rd119, %rd1, %rd118;
	ld.global.u64 	%rd108, [%rd119];
	// begin inline asm
	addc.s64 %rd106, %rd2, %rd108;
	// end inline asm
	st.global.u64 	[%rd119], %rd106;
	ld.global.u64 	%rd111, [%rd119+8];
	// begin inline asm
	addc.s64 %rd109, %rd2, %rd111;
	// end inline asm
	st.global.u64 	[%rd119+8], %rd109;
	ld.global.u64 	%rd114, [%rd119+16];
	// begin inline asm
	addc.s64 %rd112, %rd2, %rd114;
	// end inline asm
	st.global.u64 	[%rd119+16], %rd112;
	ld.global.u64 	%rd117, [%rd119+24];
	// begin inline asm
	addc.s64 %rd115, %rd2, %rd117;
	// end inline asm
	st.global.u64 	[%rd119+24], %rd115;
	add.s64 	%rd127, %rd127, 4;
$L__BB1_10:
	setp.eq.s64 	%p8, %rd129, 0;
	@%p8 bra 	$L__BB1_13;
	shl.b64 	%rd120, %rd127, 3;
	add.s64 	%rd130, %rd1, %rd120;
$L__BB1_12:
	.pragma "nounroll";
	ld.global.u64 	%rd123, [%rd130];
	// begin inline asm
	addc.s64 %rd121, %rd2, %rd123;
	// end inline asm
	st.global.u64 	[%rd130], %rd121;
	add.s64 	%rd130, %rd130, 8;
	add.s64 	%rd129, %rd129, -1;
	setp.ne.s64 	%p9, %rd129, 0;
	@%p9 bra 	$L__BB1_12;
$L__BB1_13:
	ret;

}
	// .globl	_Z11readMessagellllPll
.visible .entry _Z11readMessagellllPll(
	.param .u64 _Z11readMessagellllPll_param_0,
	.param .u64 _Z11readMessagellllPll_param_1,
	.param .u64 _Z11readMessagellllPll_param_2,
	.param .u64 _Z11readMessagellllPll_param_3,
	.param .u64 .ptr .align 1 _Z11readMessagellllPll_param_4,
	.param .u64 _Z11readMessagellllPll_param_5
)
{
	.reg .pred 	%p<10>;
	.reg .b64 	%rd<85>;

	ld.param.u64 	%rd17, [_Z11readMessagellllPll_param_0];
	ld.param.u64 	%rd18, [_Z11readMessagellllPll_param_1];
	ld.param.u64 	%rd19, [_Z11readMessagellllPll_param_2];
	ld.param.u64 	%rd20, [_Z11readMessagellllPll_param_3];
	ld.param.u64 	%rd21, [_Z11readMessagellllPll_param_4];
	ld.param.u64 	%rd16, [_Z11readMessagellllPll_param_5];
	cvta.to.global.u64 	%rd1, %rd21;
	mul.lo.s64 	%rd22, %rd18, 100000;
	mad.lo.s64 	%rd23, %rd17, 10000000, %rd22;
	mad.lo.s64 	%rd24, %rd19, 1000, %rd23;
	mad.lo.s64 	%rd25, %rd20, 10, %rd24;
	or.b64  	%rd2, %rd25, 1;
	setp.lt.s64 	%p1, %rd16, 1;
	@%p1 bra 	$L__BB2_12;
	and.b64  	%rd3, %rd16, 7;
	setp.lt.u64 	%p2, %rd16, 8;
	mov.b64 	%rd83, 0;
	@%p2 bra 	$L__BB2_4;
	and.b64  	%rd83, %rd16, 9223372036854775800;
	add.s64 	%rd80, %rd1, 32;
	mov.b64 	%rd81, 0;
$L__BB2_3:
	.pragma "nounroll";
	// begin inline asm
	addc.s64 %rd28, %rd2, %rd81;
	// end inline asm
	st.global.u64 	[%rd80+-32], %rd28;
	add.s64 	%rd33, %rd81, 1;
	// begin inline asm
	addc.s64 %rd31, %rd2, %rd33;
	// end inline asm
	st.global.u64 	[%rd80+-24], %rd31;
	add.s64 	%rd36, %rd81, 2;
	// begin inline asm
	addc.s64 %rd34, %rd2, %rd36;
	// end inline asm
	st.global.u64 	[%rd80+-16], %rd34;
	add.s64 	%rd39, %rd81, 3;
	// begin inline asm
	addc.s64 %rd37, %rd2, %rd39;
	// end inline asm
	st.global.u64 	[%rd80+-8], %rd37;
	add.s64 	%rd42, %rd81, 4;
	// begin inline asm
	addc.s64 %rd40, %rd2, %rd42;
	// end inline asm
	st.global.u64 	[%rd80], %rd40;
	add.s64 	%rd45, %rd81, 5;
	// begin inline asm
	addc.s64 %rd43, %rd2, %rd45;
	// end inline asm
	st.global.u64 	[%rd80+8], %rd43;
	add.s64 	%rd48, %rd81, 6;
	// begin inline asm
	addc.s64 %rd46, %rd2, %rd48;
	// end inline asm
	st.global.u64 	[%rd80+16], %rd46;
	add.s64 	%rd51, %rd81, 7;
	// begin inline asm
	addc.s64 %rd49, %rd2, %rd51;
	// end inline asm
	st.global.u64 	[%rd80+24], %rd49;
	add.s64 	%rd80, %rd80, 64;
	add.s64 	%rd81, %rd81, 8;
	setp.ne.s64 	%p3, %rd81, %rd83;
	@%p3 bra 	$L__BB2_3;
$L__BB2_4:
	setp.eq.s64 	%p4, %rd3, 0;
	@%p4 bra 	$L__BB2_12;
	and.b64  	%rd11, %rd16, 3;
	setp.lt.u64 	%p5, %rd3, 4;
	@%p5 bra 	$L__BB2_7;
	shl.b64 	%rd64, %rd83, 3;
	add.s64 	%rd65, %rd1, %rd64;
	// begin inline asm
	addc.s64 %rd52, %rd2, %rd83;
	// end inline asm
	st.global.u64 	[%rd65], %rd52;
	add.s64 	%rd57, %rd83, 1;
	// begin inline asm
	addc.s64 %rd55, %rd2, %rd57;
	// end inline asm
	st.global.u64 	[%rd65+8], %rd55;
	add.s64 	%rd60, %rd83, 2;
	// begin inline asm
	addc.s64 %rd58, %rd2, %rd60;
	// end inline asm
	st.global.u64 	[%rd65+16], %rd58;
	add.s64 	%rd63, %rd83, 3;
	// begin inline asm
	addc.s64 %rd61, %rd2, %rd63;
	// end inline asm
	st.global.u64 	[%rd65+24], %rd61;
	add.s64 	%rd83, %rd83, 4;
$L__BB2_7:
	setp.eq.s64 	%p6, %rd11, 0;
	@%p6 bra 	$L__BB2_12;
	setp.eq.s64 	%p7, %rd11, 1;
	@%p7 bra 	$L__BB2_10;
	shl.b64 	%rd72, %rd83, 3;
	add.s64 	%rd73, %rd1, %rd72;
	// begin inline asm
	addc.s64 %rd66, %rd2, %rd83;
	// end inline asm
	st.global.u64 	[%rd73], %rd66;
	add.s64 	%rd71, %rd83, 1;
	// begin inline asm
	addc.s64 %rd69, %rd2, %rd71;
	// end inline asm
	st.global.u64 	[%rd73+8], %rd69;
	add.s64 	%rd83, %rd83, 2;
$L__BB2_10:
	and.b64  	%rd74, %rd16, 1;
	setp.eq.b64 	%p8, %rd74, 1;
	not.pred 	%p9, %p8;
	@%p9 bra 	$L__BB2_12;
	shl.b64 	%rd78, %rd83, 3;
	add.s64 	%rd79, %rd1, %rd78;
	// begin inline asm
	addc.s64 %rd75, %rd2, %rd83;
	// end inline asm
	st.global.u64 	[%rd79], %rd75;
$L__BB2_12:
	ret;

}


// ===== COMPILED SASS (sm_100) =====

	.target	sm_100

	.elftype	@"ET_EXEC"


//--------------------- .note.nv.tkinfo           --------------------------
	.section	.note.nv.tkinfo,"",@"SHT_NOTE"
	.sectionflags	@"SHF_NOTE_NV_TKINFO"
	.tkinfo
        /*0018*/ 	.word	0x00000002
        /*0030*/ 	.string	""
        /*0030*/ 	.string	"ptxas"
        /*0030*/ 	.string	"Cuda compilation tools, release 13.0, V13.0.88"
        /*0030*/ 	.string	"Build cuda_13.0.r13.0/compiler.36424714_0"
        /*0030*/ 	.string	"-arch sm_100 -m 64 "



//--------------------- .note.nv.cuinfo           --------------------------
	.section	.note.nv.cuinfo,"",@"SHT_NOTE"
	.sectionflags	@"SHF_NOTE_NV_CUINFO"
        /*0018*/ 	.short	0x0002
        /*001a*/ 	.short	0x0064
        /*001c*/ 	.short	0x0082
	.zero		2


//--------------------- .nv.info                  --------------------------
	.section	.nv.info,"",@"SHT_CUDA_INFO"
	.align	4


	//----- nvinfo : EIATTR_REGCOUNT
	.align		4
        /*0000*/ 	.byte	0x04, 0x2f
        /*0002*/ 	.short	(.L_1 - .L_0)
	.align		4
.L_0:
        /*0004*/ 	.word	index@(_Z14matrix_mul_gpuPlS_S_lll)
        /*0008*/ 	.word	0x00000020


	//----- nvinfo : EIATTR_FRAME_SIZE
	.align		4
.L_1:
        /*000c*/ 	.byte	0x04, 0x11
        /*000e*/ 	.short	(.L_3 - .L_2)
	.align		4
.L_2:
        /*0010*/ 	.word	index@(_Z14matrix_mul_gpuPlS_S_lll)
        /*0014*/ 	.word	0x00000000


	//----- nvinfo : EIATTR_REGCOUNT
	.align		4
.L_3:
        /*0018*/ 	.byte	0x04, 0x2f
        /*001a*/ 	.short	(.L_5 - .L_4)
	.align		4
.L_4:
        /*001c*/ 	.word	index@(_Z11passMessagellllPll)
        /*0020*/ 	.word	0x00000020


	//----- nvinfo : EIATTR_FRAME_SIZE
	.align		4
.L_5:
        /*0024*/ 	.byte	0x04, 0x11
        /*0026*/ 	.short	(.L_7 - .L_6)
	.align		4
.L_6:
        /*0028*/ 	.word	index@(_Z11passMessagellllPll)
        /*002c*/ 	.word	0x00000000


	//----- nvinfo : EIATTR_REGCOUNT
	.align		4
.L_7:
        /*0030*/ 	.byte	0x04, 0x2f
        /*0032*/ 	.short	(.L_9 - .L_8)
	.align		4
.L_8:
        /*0034*/ 	.word	index@(_Z11readMessagellllPll)
        /*0038*/ 	.word	0x00000020


	//----- nvinfo : EIATTR_FRAME_SIZE
	.align		4
.L_9:
        /*003c*/ 	.byte	0x04, 0x11
        /*003e*/ 	.short	(.L_11 - .L_10)
	.align		4
.L_10:
        /*0040*/ 	.word	index@(_Z11readMessagellllPll)
        /*0044*/ 	.word	0x00000000


	//----- nvinfo : EIATTR_MIN_STACK_SIZE
	.align		4
.L_11:
        /*0048*/ 	.byte	0x04, 0x12
        /*004a*/ 	.short	(.L_13 - .L_12)
	.align		4
.L_12:
        /*004c*/ 	.word	index@(_Z11readMessagellllPll)
        /*0050*/ 	.word	0x00000000


	//----- nvinfo : EIATTR_MIN_STACK_SIZE
	.align		4
.L_13:
        /*0054*/ 	.byte	0x04, 0x12
        /*0056*/ 	.short	(.L_15 - .L_14)
	.align		4
.L_14:
        /*0058*/ 	.word	index@(_Z11passMessagellllPll)
        /*005c*/ 	.word	0x00000000


	//----- nvinfo : EIATTR_MIN_STACK_SIZE
	.align		4
.L_15:
        /*0060*/ 	.byte	0x04, 0x12
        /*0062*/ 	.short	(.L_17 - .L_16)
	.align		4
.L_16:
        /*0064*/ 	.word	index@(_Z14matrix_mul_gpuPlS_S_lll)
        /*0068*/ 	.word	0x00000000
.L_17:


//--------------------- .nv.compat                --------------------------
	.section	.nv.compat,"",@"SHT_CUDA_COMPAT_INFO"
	.align	4
        /*0000*/ 	.byte	0x02, 0x09, 0x00, 0x00, 0x02, 0x02, 0x01, 0x00, 0x02, 0x05, 0x05, 0x00, 0x03, 0x07, 0x01, 0x01
        /*0010*/ 	.byte	0x02, 0x03, 0x00, 0x00, 0x02, 0x06, 0x01, 0x00, 0x04, 0x0b, 0x08, 0x00, 0x09, 0x00, 0x00, 0x00
        /*0020*/ 	.byte	0x00, 0x00, 0x00, 0x00


//--------------------- .nv.info._Z11readMessagellllPll --------------------------
	.section	.nv.info._Z11readMessagellllPll,"",@"SHT_CUDA_INFO"
	.sectionflags	@""
	.align	4


	//----- nvinfo : EIATTR_CUDA_API_VERSION
	.align		4
        /*0000*/ 	.byte	0x04, 0x37
        /*0002*/ 	.short	(.L_19 - .L_18)
.L_18:
        /*0004*/ 	.word	0x00000082


	//----- nvinfo : EIATTR_KPARAM_INFO
	.align		4
.L_19:
        /*0008*/ 	.byte	0x04, 0x17
        /*000a*/ 	.short	(.L_21 - .L_20)
.L_20:
        /*000c*/ 	.word	0x00000000
        /*0010*/ 	.short	0x0005
        /*0012*/ 	.short	0x0028
        /*0014*/ 	.byte	0x00, 0xf0, 0x21, 0x00


	//----- nvinfo : EIATTR_KPARAM_INFO
	.align		4
.L_21:
        /*0018*/ 	.byte	0x04, 0x17
        /*001a*/ 	.short	(.L_23 - .L_22)
.L_22:
        /*001c*/ 	.word	0x00000000
        /*0020*/ 	.short	0x0004
        /*0022*/ 	.short	0x0020
        /*0024*/ 	.byte	0x00, 0xf5, 0x21, 0x00


	//----- nvinfo : EIATTR_KPARAM_INFO
	.align		4
.L_23:
        /*0028*/ 	.byte	0x04, 0x17
        /*002a*/ 	.short	(.L_25 - .L_24)
.L_24:
        /*002c*/ 	.word	0x00000000
        /*0030*/ 	.short	0x0003
        /*0032*/ 	.short	0x0018
        /*0034*/ 	.byte	0x00, 0xf0, 0x21, 0x00


	//----- nvinfo : EIATTR_KPARAM_INFO
	.align		4
.L_25:
        /*0038*/ 	.byte	0x04, 0x17
        /*003a*/ 	.short	(.L_27 - .L_26)
.L_26:
        /*003c*/ 	.word	0x00000000
        /*0040*/ 	.short	0x0002
        /*0042*/ 	.short	0x0010
        /*0044*/ 	.byte	0x00, 0xf0, 0x21, 0x00


	//----- nvinfo : EIATTR_KPARAM_INFO
	.align		4
.L_27:
        /*0048*/ 	.byte	0x04, 0x17
        /*004a*/ 	.short	(.L_29 - .L_28)
.L_28:
        /*004c*/ 	.word	0x00000000
        /*0050*/ 	.short	0x0001
        /*0052*/ 	.short	0x0008
        /*0054*/ 	.byte	0x00, 0xf0, 0x21, 0x00


	//----- nvinfo : EIATTR_KPARAM_INFO
	.align		4
.L_29:
        /*0058*/ 	.byte	0x04, 0x17
        /*005a*/ 	.short	(.L_31 - .L_30)
.L_30:
        /*005c*/ 	.word	0x00000000
        /*0060*/ 	.short	0x0000
        /*0062*/ 	.short	0x0000
        /*0064*/ 	.byte	0x00, 0xf0, 0x21, 0x00


	//----- nvinfo : EIATTR_SPARSE_MMA_MASK
	.align		4
.L_31:
        /*0068*/ 	.byte	0x03, 0x50
        /*006a*/ 	.short	0x0000


	//----- nvinfo : EIATTR_MAXREG_COUNT
	.align		4
        /*006c*/ 	.byte	0x03, 0x1b
        /*006e*/ 	.short	0x00ff


	//----- nvinfo : EIATTR_MERCURY_ISA_VERSION
	.align		4
        /*0070*/ 	.byte	0x03, 0x5f
        /*0072*/ 	.short	0x0101


	//----- nvinfo : EIATTR_VRC_CTA_INIT_COUNT
	.align		4
        /*0074*/ 	.byte	0x02, 0x4a
	.zero		1
	.zero		1


	//----- nvinfo : EIATTR_EXIT_INSTR_OFFSETS
	.align		4
        /*0078*/ 	.byte	0x04, 0x1c
        /*007a*/ 	.short	(.L_33 - .L_32)


	//   ....[0]....
.L_32:
        /*007c*/ 	.word	0x00000130


	//   ....[1]....
        /*0080*/ 	.word	0x000004c0


	//   ....[2]....
        /*0084*/ 	.word	0x00000640


	//   ....[3]....
        /*0088*/ 	.word	0x00000760


	//   ....[4]....
        /*008c*/ 	.word	0x000007d0


	//----- nvinfo : EIATTR_CBANK_PARAM_SIZE
	.align		4
.L_33:
        /*0090*/ 	.byte	0x03, 0x19
        /*0092*/ 	.short	0x0030


	//----- nvinfo : EIATTR_PARAM_CBANK
	.align		4
        /*0094*/ 	.byte	0x04, 0x0a
        /*0096*/ 	.short	(.L_35 - .L_34)
	.align		4
.L_34:
        /*0098*/ 	.word	index@(.nv.constant0._Z11readMessagellllPll)
        /*009c*/ 	.short	0x0380
        /*009e*/ 	.short	0x0030


	//----- nvinfo : EIATTR_SW_WAR
	.align		4
.L_35:
        /*00a0*/ 	.byte	0x04, 0x36
        /*00a2*/ 	.short	(.L_37 - .L_36)
.L_36:
        /*00a4*/ 	.word	0x00000008
.L_37:


//--------------------- .nv.info._Z11passMessagellllPll --------------------------
	.section	.nv.info._Z11passMessagellllPll,"",@"SHT_CUDA_INFO"
	.sectionflags	@""
	.align	4


	//----- nvinfo : EIATTR_CUDA_API_VERSION
	.align		4
        /*0000*/ 	.byte	0x04, 0x37
        /*0002*/ 	.short	(.L_39 - .L_38)
.L_38:
        /*0004*/ 	.word	0x00000082


	//----- nvinfo : EIATTR_KPARAM_INFO
	.align		4
.L_39:
        /*0008*/ 	.byte	0x04, 0x17
        /*000a*/ 	.short	(.L_41 - .L_40)
.L_40:
        /*000c*/ 	.word	0x00000000
        /*0010*/ 	.short	0x0005
        /*0012*/ 	.short	0x0028
        /*0014*/ 	.byte	0x00, 0xf0, 0x21, 0x00


	//----- nvinfo : EIATTR_KPARAM_INFO
	.align		4
.L_41:
        /*0018*/ 	.byte	0x04, 0x17
        /*001a*/ 	.short	(.L_43 - .L_42)
.L_42:
        /*001c*/ 	.word	0x00000000
        /*0020*/ 	.short	0x0004
        /*0022*/ 	.short	0x0020
        /*0024*/ 	.byte	0x00, 0xf5, 0x21, 0x00


	//----- nvinfo : EIATTR_KPARAM_INFO
	.align		4
.L_43:
        /*0028*/ 	.byte	0x04, 0x17
        /*002a*/ 	.short	(.L_45 - .L_44)
.L_44:
        /*002c*/ 	.word	0x00000000
        /*0030*/ 	.short	0x0003
        /*0032*/ 	.short	0x0018
        /*0034*/ 	.byte	0x00, 0xf0, 0x21, 0x00


	//----- nvinfo : EIATTR_KPARAM_INFO
	.align		4
.L_45:
        /*0038*/ 	.byte	0x04, 0x17
        /*003a*/ 	.short	(.L_47 - .L_46)
.L_46:
        /*003c*/ 	.word	0x00000000
        /*0040*/ 	.short	0x0002
        /*0042*/ 	.short	0x0010
        /*0044*/ 	.byte	0x00, 0xf0, 0x21, 0x00


	//----- nvinfo : EIATTR_KPARAM_INFO
	.align		4
.L_47:
        /*0048*/ 	.byte	0x04, 0x17
        /*004a*/ 	.short	(.L_49 - .L_48)
.L_48:
        /*004c*/ 	.word	0x00000000
        /*0050*/ 	.short	0x0001
        /*0052*/ 	.short	0x0008
        /*0054*/ 	.byte	0x00, 0xf0, 0x21, 0x00


	//----- nvinfo : EIATTR_KPARAM_INFO
	.align		4
.L_49:
        /*0058*/ 	.byte	0x04, 0x17
        /*005a*/ 	.short	(.L_51 - .L_50)
.L_50:
        /*005c*/ 	.word	0x00000000
        /*0060*/ 	.short	0x0000
        /*0062*/ 	.short	0x0000
        /*0064*/ 	.byte	0x00, 0xf0, 0x21, 0x00


	//----- nvinfo : EIATTR_SPARSE_MMA_MASK
	.align		4
.L_51:
        /*0068*/ 	.byte	0x03, 0x50
        /*006a*/ 	.short	0x0000


	//----- nvinfo : EIATTR_MAXREG_COUNT
	.align		4
        /*006c*/ 	.byte	0x03, 0x1b
        /*006e*/ 	.short	0x00ff


	//----- nvinfo : EIATTR_MERCURY_ISA_VERSION
	.align		4
        /*0070*/ 	.byte	0x03, 0x5f
        /*0072*/ 	.short	0x0101


	//----- nvinfo : EIATTR_VRC_CTA_INIT_COUNT
	.align		4
        /*0074*/ 	.byte	0x02, 0x4a
	.zero		1
	.zero		1


	//----- nvinfo : EIATTR_EXIT_INSTR_OFFSETS
	.align		4
        /*0078*/ 	.byte	0x04, 0x1c
        /*007a*/ 	.short	(.L_53 - .L_52)


	//   ....[0]....
.L_52:
        /*007c*/ 	.word	0x000000c0


	//   ....[1]....
        /*0080*/ 	.word	0x00000700


	//   ....[2]....
        /*0084*/ 	.word	0x000009c0


	//   ....[3]....
        /*0088*/ 	.word	0x00000b90


	//   ....[4]....
        /*008c*/ 	.word	0x00000ca0


	//----- nvinfo : EIATTR_CBANK_PARAM_SIZE
	.align		4
.L_53:
        /*0090*/ 	.byte	0x03, 0x19
        /*0092*/ 	.short	0x0030


	//----- nvinfo : EIATTR_PARAM_CBANK
	.align		4
        /*0094*/ 	.byte	0x04, 0x0a
        /*0096*/ 	.short	(.L_55 - .L_54)
	.align		4
.L_54:
        /*0098*/ 	.word	index@(.nv.constant0._Z11passMessagellllPll)
        /*009c*/ 	.short	0x0380
        /*009e*/ 	.short	0x0030


	//----- nvinfo : EIATTR_SW_WAR
	.align		4
.L_55:
        /*00a0*/ 	.byte	0x04, 0x36
        /*00a2*/ 	.short	(.L_57 - .L_56)
.L_56:
        /*00a4*/ 	.word	0x00000008
.L_57:


//--------------------- .nv.info._Z14matrix_mul_gpuPlS_S_lll --------------------------
	.section	.nv.info._Z14matrix_mul_gpuPlS_S_lll,"",@"SHT_CUDA_INFO"
	.sectionflags	@""
	.align	4


	//----- nvinfo : EIATTR_CUDA_API_VERSION
	.align		4
        /*0000*/ 	.byte	0x04, 0x37
        /*0002*/ 	.short	(.L_59 - .L_58)
.L_58:
        /*0004*/ 	.word	0x00000082


	//----- nvinfo : EIATTR_KPARAM_INFO
	.align		4
.L_59:
        /*0008*/ 	.byte	0x04, 0x17
        /*000a*/ 	.short	(.L_61 - .L_60)
.L_60:
        /*000c*/ 	.word	0x00000000
        /*0010*/ 	.short	0x0005
        /*0012*/ 	.short	0x0028
        /*0014*/ 	.byte	0x00, 0xf0, 0x21, 0x00


	//----- nvinfo : EIATTR_KPARAM_INFO
	.align		4
.L_61:
        /*0018*/ 	.byte	0x04, 0x17
        /*001a*/ 	.short	(.L_63 - .L_62)
.L_62:
        /*001c*/ 	.word	0x00000000
        /*0020*/ 	.short	0x0004
        /*0022*/ 	.short	0x0020
        /*0024*/ 	.byte	0x00, 0xf0, 0x21, 0x00


	//----- nvinfo : EIATTR_KPARAM_INFO
	.align		4
.L_63:
        /*0028*/ 	.byte	0x04, 0x17
        /*002a*/ 	.short	(.L_65 - .L_64)
.L_64:
        /*002c*/ 	.word	0x00000000
        /*0030*/ 	.short	0x0003
        /*0032*/ 	.short	0x0018
        /*0034*/ 	.byte	0x00, 0xf0, 0x21, 0x00


	//----- nvinfo : EIATTR_KPARAM_INFO
	.align		4
.L_65:
        /*0038*/ 	.byte	0x04, 0x17
        /*003a*/ 	.short	(.L_67 - .L_66)
.L_66:
        /*003c*/ 	.word	0x00000000
        /*0040*/ 	.short	0x0002
        /*0042*/ 	.short	0x0010
        /*0044*/ 	.byte	0x00, 0xf5, 0x21, 0x00


	//----- nvinfo : EIATTR_KPARAM_INFO
	.align		4
.L_67:
        /*0048*/ 	.byte	0x04, 0x17
        /*004a*/ 	.short	(.L_69 - .L_68)
.L_68:
        /*004c*/ 	.word	0x00000000
        /*0050*/ 	.short	0x0001
        /*0052*/ 	.short	0x0008
        /*0054*/ 	.byte	0x00, 0xf5, 0x21, 0x00


	//----- nvinfo : EIATTR_KPARAM_INFO
	.align		4
.L_69:
        /*0058*/ 	.byte	0x04, 0x17
        /*005a*/ 	.short	(.L_71 - .L_70)
.L_70:
        /*005c*/ 	.word	0x00000000
        /*0060*/ 	.short	0x0000
        /*0062*/ 	.short	0x0000
        /*0064*/ 	.byte	0x00, 0xf5, 0x21, 0x00


	//----- nvinfo : EIATTR_SPARSE_MMA_MASK
	.align		4
.L_71:
        /*0068*/ 	.byte	0x03, 0x50
        /*006a*/ 	.short	0x0000


	//----- nvinfo : EIATTR_MAXREG_COUNT
	.align		4
        /*006c*/ 	.byte	0x03, 0x1b
        /*006e*/ 	.short	0x00ff


	//----- nvinfo : EIATTR_MERCURY_ISA_VERSION
	.align		4
        /*0070*/ 	.byte	0x03, 0x5f
        /*0072*/ 	.short	0x0101


	//----- nvinfo : EIATTR_VRC_CTA_INIT_COUNT
	.align		4
        /*0074*/ 	.byte	0x02, 0x4a
	.zero		1
	.zero		1


	//----- nvinfo : EIATTR_EXIT_INSTR_OFFSETS
	.align		4
        /*0078*/ 	.byte	0x04, 0x1c
        /*007a*/ 	.short	(.L_73 - .L_72)


	//   ....[0]....
.L_72:
        /*007c*/ 	.word	0x000000f0


	//   ....[1]....
        /*0080*/ 	.word	0x00000ed0


	//----- nvinfo : EIATTR_CBANK_PARAM_SIZE
	.align		4
.L_73:
        /*0084*/ 	.byte	0x03, 0x19
        /*0086*/ 	.short	0x0030


	//----- nvinfo : EIATTR_PARAM_CBANK
	.align		4
        /*0088*/ 	.byte	0x04, 0x0a
        /*008a*/ 	.short	(.L_75 - .L_74)
	.align		4
.L_74:
        /*008c*/ 	.word	index@(.nv.constant0._Z14matrix_mul_gpuPlS_S_lll)
        /*0090*/ 	.short	0x0380
        /*0092*/ 	.short	0x0030


	//----- nvinfo : EIATTR_SW_WAR
	.align		4
.L_75:
        /*0094*/ 	.byte	0x04, 0x36
        /*0096*/ 	.short	(.L_77 - .L_76)
.L_76:
        /*0098*/ 	.word	0x00000008
.L_77:


//--------------------- .nv.callgraph             --------------------------
	.section	.nv.callgraph,"",@"SHT_CUDA_CALLGRAPH"
	.align	4
	.sectionentsize	8
	.align		4
        /*0000*/ 	.word	0x00000000
	.align		4
        /*0004*/ 	.word	0xffffffff
	.align		4
        /*0008*/ 	.word	0x00000000
	.align		4
        /*000c*/ 	.word	0xfffffffe
	.align		4
        /*0010*/ 	.word	0x00000000
	.align		4
        /*0014*/ 	.word	0xfffffffd
	.align		4
        /*0018*/ 	.word	0x00000000
	.align		4
        /*001c*/ 	.word	0xfffffffc


//--------------------- .text._Z11readMessagellllPll --------------------------
	.section	.text._Z11readMessagellllPll,"ax",@progbits
	.align	128
        .global         _Z11readMessagellllPll
        .type           _Z11readMessagellllPll,@function
        .size           _Z11readMessagellllPll,(.L_x_17 - _Z11readMessagellllPll)
        .other          _Z11readMessagellllPll,@"STO_CUDA_ENTRY STV_DEFAULT"
_Z11readMessagellllPll:
.text._Z11readMessagellllPll:
[----:B------:R-:W-:Y:S01]  /*0000*/  LDC R1, c[0x0][0x37c] ;  /* 0x0000df00ff017b82 */ /* 0x000fe20000000800 */
[----:B------:R-:W0:Y:S07]  /*0010*/  LDCU.128 UR8, c[0x0][0x380] ;  /* 0x00007000ff0877ac */ /* 0x000e2e0008000c00 */
[----:B------:R-:W1:Y:S08]  /*0020*/  LDC.64 R2, c[0x0][0x3a8] ;  /* 0x0000ea00ff027b82 */ /* 0x000e700000000a00 */
[----:B------:R-:W2:Y:S08]  /*0030*/  LDC.64 R6, c[0x0][0x390] ;  /* 0x0000e400ff067b82 */ /* 0x000eb00000000a00 */
[----:B------:R-:W3:Y:S01]  /*0040*/  LDC.64 R8, c[0x0][0x398] ;  /* 0x0000e600ff087b82 */ /* 0x000ee20000000a00 */
[----:B0-----:R-:W-:-:S02]  /*0050*/  UIMAD.WIDE.U32 UR4, UR10, 0x186a0, URZ ;  /* 0x000186a00a0478a5 */ /* 0x001fc4000f8e00ff */
[----:B------:R-:W-:-:S04]  /*0060*/  UIMAD UR6, UR11, 0x186a0, URZ ;  /* 0x000186a00b0678a4 */ /* 0x000fc8000f8e02ff */
[----:B------:R-:W-:Y:S01]  /*0070*/  UIADD3 UR5, UPT, UPT, UR5, UR6, URZ ;  /* 0x0000000605057290 */ /* 0x000fe2000fffe0ff */
[----:B-1----:R-:W-:Y:S01]  /*0080*/  ISETP.GE.U32.AND P0, PT, R2, 0x1, PT ;  /* 0x000000010200780c */ /* 0x002fe20003f06070 */
[----:B------:R-:W-:Y:S02]  /*0090*/  UIMAD UR6, UR9, 0x989680, URZ ;  /* 0x00989680090678a4 */ /* 0x000fe4000f8e02ff */
[----:B------:R-:W-:Y:S01]  /*00a0*/  UIMAD.WIDE.U32 UR4, UR8, 0x989680, UR4 ;  /* 0x00989680080478a5 */ /* 0x000fe2000f8e0004 */
[----:B------:R-:W-:-:S03]  /*00b0*/  ISETP.GE.AND.EX P0, PT, R3, RZ, PT, P0 ;  /* 0x000000ff0300720c */ /* 0x000fc60003f06300 */
[----:B------:R-:W-:Y:S01]  /*00c0*/  UIADD3 UR6, UPT, UPT, UR5, UR6, URZ ;  /* 0x0000000605067290 */ /* 0x000fe2000fffe0ff */
[----:B--2---:R-:W-:Y:S02]  /*00d0*/  IMAD R7, R7, 0x3e8, RZ ;  /* 0x000003e807077824 */ /* 0x004fe400078e02ff */
[----:B------:R-:W-:Y:S02]  /*00e0*/  IMAD.U32 R5, RZ, RZ, UR5 ;  /* 0x00000005ff057e24 */ /* 0x000fe4000f8e00ff */
[----:B------:R-:W-:Y:S02]  /*00f0*/  IMAD.U32 R4, RZ, RZ, UR4 ;  /* 0x00000004ff047e24 */ /* 0x000fe4000f8e00ff */
[----:B------:R-:W-:Y:S02]  /*0100*/  IMAD.U32 R5, RZ, RZ, UR6 ;  /* 0x00000006ff057e24 */ /* 0x000fe4000f8e00ff */
[----:B------:R-:W-:-:S04]  /*0110*/  IMAD.WIDE.U32 R4, R6, 0x3e8, R4 ;  /* 0x000003e806047825 */ /* 0x000fc800078e0004 */
[----:B------:R-:W-:Y:S01]  /*0120*/  IMAD.IADD R7, R5, 0x1, R7 ;  /* 0x0000000105077824 */ /* 0x000fe200078e0207 */
[----:B---3--:R-:W-:Y:S06]  /*0130*/  @!P0 EXIT ;  /* 0x000000000000894d */ /* 0x008fec0003800000 */
[----:B------:R-:W-:Y:S01]  /*0140*/  ISETP.GE.U32.AND P0, PT, R2, 0x8, PT ;  /* 0x000000080200780c */ /* 0x000fe20003f06070 */
[----:B------:R-:W-:Y:S01]  /*0150*/  IMAD.MOV.U32 R6, RZ, RZ, R4 ;  /* 0x000000ffff067224 */ /* 0x000fe200078e0004 */
[----:B------:R-:W0:Y:S01]  /*0160*/  LDCU.64 UR6, c[0x0][0x358] ;  /* 0x00006b00ff0677ac */ /* 0x000e220008000a00 */
[----:B------:R-:W-:Y:S01]  /*0170*/  IMAD R9, R9, 0xa, RZ ;  /* 0x0000000a09097824 */ /* 0x000fe200078e02ff */
[----:B------:R-:W-:Y:S01]  /*0180*/  ISETP.GE.U32.AND.EX P0, PT, R3, RZ, PT, P0 ;  /* 0x000000ff0300720c */ /* 0x000fe20003f06100 */
[----:B------:R-:W-:-:S04]  /*0190*/  IMAD.WIDE.U32 R4, R8, 0xa, R6 ;  /* 0x0000000a08047825 */ /* 0x000fc800078e0006 */
[----:B------:R-:W-:Y:S01]  /*01a0*/  IMAD.IADD R0, R5, 0x1, R9 ;  /* 0x0000000105007824 */ /* 0x000fe200078e0209 */
[----:B------:R-:W-:Y:S01]  /*01b0*/  LOP3.LUT R4, R4, 0x1, RZ, 0xfc, !PT ;  /* 0x0000000104047812 */ /* 0x000fe200078efcff */
[----:B------:R-:W-:Y:S02]  /*01c0*/  IMAD.MOV.U32 R7, RZ, RZ, RZ ;  /* 0x000000ffff077224 */ /* 0x000fe400078e00ff */
[----:B------:R-:W-:-:S04]  /*01d0*/  IMAD.MOV.U32 R5, RZ, RZ, RZ ;  /* 0x000000ffff057224 */ /* 0x000fc800078e00ff */
[----:B------:R-:W-:Y:S05]  /*01e0*/  @!P0 BRA `(.L_x_0) ;  /* 0x0000000000a88947 */ /* 0x000fea0003800000 */
[----:B------:R-:W1:Y:S01]  /*01f0*/  LDCU.64 UR4, c[0x0][0x3a0] ;  /* 0x00007400ff0477ac */ /* 0x000e620008000a00 */
[----:B------:R-:W-:Y:S01]  /*0200*/  LOP3.LUT R5, R3, 0x7fffffff, RZ, 0xc0, !PT ;  /* 0x7fffffff03057812 */ /* 0x000fe200078ec0ff */
[----:B------:R-:W-:Y:S01]  /*0210*/  IMAD.MOV.U32 R3, RZ, RZ, RZ ;  /* 0x000000ffff037224 */ /* 0x000fe200078e00ff */
[----:B------:R-:W-:Y:S01]  /*0220*/  LOP3.LUT R7, R2, 0xfffffff8, RZ, 0xc0, !PT ;  /* 0xfffffff802077812 */ /* 0x000fe200078ec0ff */
[----:B------:R-:W-:Y:S01]  /*0230*/  IMAD.MOV.U32 R27, RZ, RZ, RZ ;  /* 0x000000ffff1b7224 */ /* 0x000fe200078e00ff */
[----:B-1----:R-:W-:-:S04]  /*0240*/  UIADD3 UR4, UP0, UPT, UR4, 0x20, URZ ;  /* 0x0000002004047890 */ /* 0x002fc8000ff1e0ff */
[----:B------:R-:W-:Y:S02]  /*0250*/  UIADD3.X UR5, UPT, UPT, URZ, UR5, URZ, UP0, !UPT ;  /* 0x00000005ff057290 */ /* 0x000fe400087fe4ff */
[----:B------:R-:W-:-:S04]  /*0260*/  IMAD.U32 R6, RZ, RZ, UR4 ;  /* 0x00000004ff067e24 */ /* 0x000fc8000f8e00ff */
[----:B------:R-:W-:-:S07]  /*0270*/  IMAD.U32 R29, RZ, RZ, UR5 ;  /* 0x00000005ff1d7e24 */ /* 0x000fce000f8e00ff */
.L_x_1:
[----:B------:R-:W-:Y:S01]  /*0280*/  IADD3.X R8, P0, P1, R4, 0x1, R3, P0, !PT ;  /* 0x0000000104087810 */ /* 0x000fe2000011e403 */
[----:B------:R-:W-:Y:S02]  /*0290*/  IMAD.MOV.U32 R24, RZ, RZ, R6 ;  /* 0x000000ffff187224 */ /* 0x000fe400078e0006 */
[----:B------:R-:W-:Y:S01]  /*02a0*/  IMAD.MOV.U32 R25, RZ, RZ, R29 ;  /* 0x000000ffff197224 */ /* 0x000fe200078e001d */
[----:B------:R-:W-:Y:S02]  /*02b0*/  IADD3.X R9, PT, PT, R0, RZ, R27, P0, P1 ;  /* 0x000000ff00097210 */ /* 0x000fe400007e241b */
[----:B------:R-:W-:-:S03]  /*02c0*/  IADD3.X R10, P0, P1, R4, 0x2, R3, P2, !PT ;  /* 0x00000002040a7810 */ /* 0x000fc6000111e403 */
[----:B0-----:R1:W-:Y:S01]  /*02d0*/  STG.E.64 desc[UR6][R24.64+-0x18], R8 ;  /* 0xffffe80818007986 */ /* 0x0013e2000c101b06 */
[----:B------:R-:W-:Y:S02]  /*02e0*/  IADD3.X R11, PT, PT, R0, RZ, R27, P0, P1 ;  /* 0x000000ff000b7210 */ /* 0x000fe400007e241b */
[----:B------:R-:W-:-:S03]  /*02f0*/  IADD3.X R12, P0, P1, R4, 0x3, R3, P2, !PT ;  /* 0x00000003040c7810 */ /* 0x000fc6000111e403 */
[----:B------:R1:W-:Y:S01]  /*0300*/  STG.E.64 desc[UR6][R24.64+-0x10], R10 ;  /* 0xfffff00a18007986 */ /* 0x0003e2000c101b06 */
        /* <DEDUP_REMOVED lines=10> */
[C---:B------:R-:W-:Y:S02]  /*03b0*/  IADD3.X R20, P0, P1, R4.reuse, 0x7, R3, P2, !PT ;  /* 0x0000000704147810 */ /* 0x040fe4000111e403 */
[----:B------:R-:W-:Y:S01]  /*03c0*/  IADD3.X R22, P2, PT, R4, R3, RZ, P2, !PT ;  /* 0x0000000304167210 */ /* 0x000fe2000175e4ff */
[----:B------:R1:W-:Y:S01]  /*03d0*/  STG.E.64 desc[UR6][R24.64+0x10], R18 ;  /* 0x0000101218007986 */ /* 0x0003e2000c101b06 */
[----:B------:R-:W-:Y:S02]  /*03e0*/  IADD3.X R21, PT, PT, R0, RZ, R27, P0, P1 ;  /* 0x000000ff00157210 */ /* 0x000fe400007e241b */
[----:B------:R-:W-:Y:S01]  /*03f0*/  IADD3 R3, P0, PT, R3, 0x8, RZ ;  /* 0x0000000803037810 */ /* 0x000fe20007f1e0ff */
[----:B------:R-:W-:-:S02]  /*0400*/  IMAD.X R23, R27, 0x1, R0, P2 ;  /* 0x000000011b177824 */ /* 0x000fc400010e0600 */
[----:B------:R1:W-:Y:S02]  /*0410*/  STG.E.64 desc[UR6][R24.64+0x18], R20 ;  /* 0x0000181418007986 */ /* 0x0003e4000c101b06 */
[----:B------:R-:W-:Y:S01]  /*0420*/  IMAD.X R27, RZ, RZ, R27, P0 ;  /* 0x000000ffff1b7224 */ /* 0x000fe200000e061b */
[----:B------:R-:W-:Y:S01]  /*0430*/  IADD3 R6, P0, PT, R24, 0x40, RZ ;  /* 0x0000004018067810 */ /* 0x000fe20007f1e0ff */
[----:B------:R1:W-:Y:S04]  /*0440*/  STG.E.64 desc[UR6][R24.64+-0x20], R22 ;  /* 0xffffe01618007986 */ /* 0x0003e8000c101b06 */
[----:B------:R-:W-:Y:S01]  /*0450*/  IMAD.X R29, RZ, RZ, R25, P0 ;  /* 0x000000ffff1d7224 */ /* 0x000fe200000e0619 */
[----:B------:R-:W-:-:S04]  /*0460*/  ISETP.NE.U32.AND P0, PT, R3, R7, PT ;  /* 0x000000070300720c */ /* 0x000fc80003f05070 */
[----:B------:R-:W-:-:S13]  /*0470*/  ISETP.NE.AND.EX P0, PT, R27, R5, PT, P0 ;  /* 0x000000051b00720c */ /* 0x000fda0003f05300 */
[----:B-1----:R-:W-:Y:S05]  /*0480*/  @P0 BRA `(.L_x_1) ;  /* 0xfffffffc007c0947 */ /* 0x002fea000383ffff */
.L_x_0:
[----:B------:R-:W-:-:S04]  /*0490*/  LOP3.LUT R3, R2, 0x7, RZ, 0xc0, !PT ;  /* 0x0000000702037812 */ /* 0x000fc800078ec0ff */
[----:B------:R-:W-:-:S04]  /*04a0*/  ISETP.NE.U32.AND P0, PT, R3, RZ, PT ;  /* 0x000000ff0300720c */ /* 0x000fc80003f05070 */
[----:B------:R-:W-:-:S13]  /*04b0*/  ISETP.NE.AND.EX P0, PT, RZ, RZ, PT, P0 ;  /* 0x000000ffff00720c */ /* 0x000fda0003f05300 */
[----:B0-----:R-:W-:Y:S05]  /*04c0*/  @!P0 EXIT ;  /* 0x000000000000894d */ /* 0x001fea0003800000 */
[----:B------:R-:W-:Y:S02]  /*04d0*/  ISETP.GE.U32.AND P0, PT, R3, 0x4, PT ;  /* 0x000000040300780c */ /* 0x000fe40003f06070 */
[----:B------:R-:W-:Y:S02]  /*04e0*/  LOP3.LUT R3, R2, 0x3, RZ, 0xc0, !PT ;  /* 0x0000000302037812 */ /* 0x000fe400078ec0ff */
[----:B------:R-:W-:-:S13]  /*04f0*/  ISETP.GE.U32.AND.EX P0, PT, RZ, RZ, PT, P0 ;  /* 0x000000ffff00720c */ /* 0x000fda0003f06100 */
[----:B------:R-:W-:Y:S05]  /*0500*/  @!P0 BRA `(.L_x_2) ;  /* 0x0000000000448947 */ /* 0x000fea0003800000 */
[----:B------:R-:W0:Y:S01]  /*0510*/  LDC.64 R8, c[0x0][0x3a0] ;  /* 0x0000e800ff087b82 */ /* 0x000e220000000a00 */
[C---:B------:R-:W-:Y:S02]  /*0520*/  IADD3.X R10, P0, PT, R4.reuse, R7, RZ, P0, !PT ;  /* 0x00000007040a7210 */ /* 0x040fe4000071e4ff */
[C-C-:B------:R-:W-:Y:S02]  /*0530*/  IADD3.X R12, P1, P2, R4.reuse, 0x1, R7.reuse, P1, !PT ;  /* 0x00000001040c7810 */ /* 0x140fe40000a3e407 */
[C-C-:B------:R-:W-:Y:S01]  /*0540*/  IADD3.X R14, P3, P4, R4.reuse, 0x2, R7.reuse, P3, !PT ;  /* 0x00000002040e7810 */ /* 0x140fe20001c7e407 */
[----:B------:R-:W-:Y:S01]  /*0550*/  IMAD.X R11, R5, 0x1, R0, P0 ;  /* 0x00000001050b7824 */ /* 0x000fe200000e0600 */
[----:B------:R-:W-:Y:S02]  /*0560*/  IADD3.X R16, P6, P0, R4, 0x3, R7, P6, !PT ;  /* 0x0000000304107810 */ /* 0x000fe400030de407 */
[C-C-:B------:R-:W-:Y:S02]  /*0570*/  IADD3.X R13, PT, PT, R0.reuse, RZ, R5.reuse, P1, P2 ;  /* 0x000000ff000d7210 */ /* 0x140fe40000fe4405 */
[----:B------:R-:W-:-:S02]  /*0580*/  IADD3.X R15, PT, PT, R0, RZ, R5, P3, P4 ;  /* 0x000000ff000f7210 */ /* 0x000fc40001fe8405 */
[----:B------:R-:W-:Y:S02]  /*0590*/  IADD3.X R17, PT, PT, R0, RZ, R5, P6, P0 ;  /* 0x000000ff00117210 */ /* 0x000fe400037e0405 */
[----:B0-----:R-:W-:-:S04]  /*05a0*/  LEA R8, P5, R7, R8, 0x3 ;  /* 0x0000000807087211 */ /* 0x001fc800078a18ff */
[C---:B------:R-:W-:Y:S02]  /*05b0*/  LEA.HI.X R9, R7.reuse, R9, R5, 0x3, P5 ;  /* 0x0000000907097211 */ /* 0x040fe400028f1c05 */
[----:B------:R-:W-:-:S03]  /*05c0*/  IADD3 R7, P0, PT, R7, 0x4, RZ ;  /* 0x0000000407077810 */ /* 0x000fc60007f1e0ff */
[----:B------:R0:W-:Y:S02]  /*05d0*/  STG.E.64 desc[UR6][R8.64], R10 ;  /* 0x0000000a08007986 */ /* 0x0001e4000c101b06 */
[----:B------:R-:W-:Y:S02]  /*05e0*/  IMAD.X R5, RZ, RZ, R5, P0 ;  /* 0x000000ffff057224 */ /* 0x000fe400000e0605 */
[----:B------:R0:W-:Y:S04]  /*05f0*/  STG.E.64 desc[UR6][R8.64+0x8], R12 ;  /* 0x0000080c08007986 */ /* 0x0001e8000c101b06 */
[----:B------:R0:W-:Y:S04]  /*0600*/  STG.E.64 desc[UR6][R8.64+0x10], R14 ;  /* 0x0000100e08007986 */ /* 0x0001e8000c101b06 */
[----:B------:R0:W-:Y:S02]  /*0610*/  STG.E.64 desc[UR6][R8.64+0x18], R16 ;  /* 0x0000181008007986 */ /* 0x0001e4000c101b06 */
.L_x_2:
[----:B------:R-:W-:-:S04]  /*0620*/  ISETP.NE.U32.AND P0, PT, R3, RZ, PT ;  /* 0x000000ff0300720c */ /* 0x000fc80003f05070 */
[----:B------:R-:W-:-:S13]  /*0630*/  ISETP.NE.AND.EX P0, PT, RZ, RZ, PT, P0 ;  /* 0x000000ffff00720c */ /* 0x000fda0003f05300 */
[----:B------:R-:W-:Y:S05]  /*0640*/  @!P0 EXIT ;  /* 0x000000000000894d */ /* 0x000fea0003800000 */
[----:B------:R-:W-:Y:S02]  /*0650*/  ISETP.NE.U32.AND P0, PT, R3, 0x1, PT ;  /* 0x000000010300780c */ /* 0x000fe40003f05070 */
[----:B------:R-:W-:Y:S02]  /*0660*/  LOP3.LUT R2, R2, 0x1, RZ, 0xc0, !PT ;  /* 0x0000000102027812 */ /* 0x000fe400078ec0ff */
[----:B------:R-:W-:Y:S02]  /*0670*/  ISETP.NE.AND.EX P0, PT, RZ, RZ, PT, P0 ;  /* 0x000000ffff00720c */ /* 0x000fe40003f05300 */
[----:B------:R-:W-:-:S04]  /*0680*/  ISETP.NE.U32.AND P1, PT, R2, 0x1, PT ;  /* 0x000000010200780c */ /* 0x000fc80003f25070 */
[----:B------:R-:W-:-:S07]  /*0690*/  ISETP.NE.U32.AND.EX P1, PT, RZ, RZ, PT, P1 ;  /* 0x000000ffff00720c */ /* 0x000fce0003f25110 */
[----:B------:R-:W-:Y:S06]  /*06a0*/  @!P0 BRA `(.L_x_3) ;  /* 0x00000000002c8947 */ /* 0x000fec0003800000 */
[----:B0-----:R-:W0:Y:S01]  /*06b0*/  LDC.64 R10, c[0x0][0x3a0] ;  /* 0x0000e800ff0a7b82 */ /* 0x001e220000000a00 */
[C---:B------:R-:W-:Y:S02]  /*06c0*/  IADD3.X R2, P2, PT, R4.reuse, R7, RZ, P0, !PT ;  /* 0x0000000704027210 */ /* 0x040fe4000075e4ff */
[----:B------:R-:W-:-:S03]  /*06d0*/  IADD3.X R8, P0, P3, R4, 0x1, R7, P0, !PT ;  /* 0x0000000104087810 */ /* 0x000fc6000031e407 */
[----:B------:R-:W-:Y:S01]  /*06e0*/  IMAD.X R3, R5, 0x1, R0, P2 ;  /* 0x0000000105037824 */ /* 0x000fe200010e0600 */
[----:B------:R-:W-:Y:S02]  /*06f0*/  IADD3.X R9, PT, PT, R0, RZ, R5, P0, P3 ;  /* 0x000000ff00097210 */ /* 0x000fe400007e6405 */
[----:B0-----:R-:W-:-:S04]  /*0700*/  LEA R10, P4, R7, R10, 0x3 ;  /* 0x0000000a070a7211 */ /* 0x001fc800078818ff */
[C---:B------:R-:W-:Y:S02]  /*0710*/  LEA.HI.X R11, R7.reuse, R11, R5, 0x3, P4 ;  /* 0x0000000b070b7211 */ /* 0x040fe400020f1c05 */
[----:B------:R-:W-:-:S03]  /*0720*/  IADD3 R7, P0, PT, R7, 0x2, RZ ;  /* 0x0000000207077810 */ /* 0x000fc60007f1e0ff */
[----:B------:R1:W-:Y:S02]  /*0730*/  STG.E.64 desc[UR6][R10.64], R2 ;  /* 0x000000020a007986 */ /* 0x0003e4000c101b06 */
[----:B------:R-:W-:Y:S02]  /*0740*/  IMAD.X R5, RZ, RZ, R5, P0 ;  /* 0x000000ffff057224 */ /* 0x000fe400000e0605 */
[----:B------:R1:W-:Y:S06]  /*0750*/  STG.E.64 desc[UR6][R10.64+0x8], R8 ;  /* 0x000008080a007986 */ /* 0x0003ec000c101b06 */
.L_x_3:
[----:B------:R-:W-:Y:S05]  /*0760*/  @P1 EXIT ;  /* 0x000000000000194d */ /* 0x000fea0003800000 */
[----:B01----:R-:W0:Y:S01]  /*0770*/  LDC.64 R8, c[0x0][0x3a0] ;  /* 0x0000e800ff087b82 */ /* 0x003e220000000a00 */
[----:B------:R-:W-:-:S05]  /*0780*/  IADD3.X R2, P0, PT, R4, R7, RZ, P0, !PT ;  /* 0x0000000704027210 */ /* 0x000fca000071e4ff */
[----:B------:R-:W-:Y:S01]  /*0790*/  IMAD.X R3, R5, 0x1, R0, P0 ;  /* 0x0000000105037824 */ /* 0x000fe200000e0600 */
[----:B0-----:R-:W-:-:S04]  /*07a0*/  LEA R4, P1, R7, R8, 0x3 ;  /* 0x0000000807047211 */ /* 0x001fc800078218ff */
[----:B------:R-:W-:-:S05]  /*07b0*/  LEA.HI.X R5, R7, R9, R5, 0x3, P1 ;  /* 0x0000000907057211 */ /* 0x000fca00008f1c05 */
[----:B------:R-:W-:Y:S01]  /*07c0*/  STG.E.64 desc[UR6][R4.64], R2 ;  /* 0x0000000204007986 */ /* 0x000fe2000c101b06 */
[----:B------:R-:W-:Y:S05]  /*07d0*/  EXIT ;  /* 0x000000000000794d */ /* 0x000fea0003800000 */
.L_x_4:
[----:B------:R-:W-:-:S00]  /*07e0*/  BRA `(.L_x_4) ;  /* 0xfffffffc00fc7947 */ /* 0x000fc0000383ffff */
[----:B------:R-:W-:-:S00]  /*07f0*/  NOP ;  /* 0x0000000000007918 */ /* 0x000fc00000000000 */
        /* <DEDUP_REMOVED lines=8> */
.L_x_17:


//--------------------- .text._Z11passMessagellllPll --------------------------
	.section	.text._Z11passMessagellllPll,"ax",@progbits
	.align	128
        .global         _Z11passMessagellllPll
        .type           _Z11passMessagellllPll,@function
        .size           _Z11passMessagellllPll,(.L_x_18 - _Z11passMessagellllPll)
        .other          _Z11passMessagellllPll,@"STO_CUDA_ENTRY STV_DEFAULT"
_Z11passMessagellllPll:
.text._Z11passMessagellllPll:
[----:B------:R-:W-:Y:S08]  /*0000*/  LDC R1, c[0x0][0x37c] ;  /* 0x0000df00ff017b82 */ /* 0x000ff00000000800 */
[----:B------:R-:W0:Y:S01]  /*0010*/  LDC.64 R4, c[0x0][0x3a8] ;  /* 0x0000ea00ff047b82 */ /* 0x000e220000000a00 */
[----:B------:R-:W1:Y:S02]  /*0020*/  LDCU.128 UR8, c[0x0][0x380] ;  /* 0x00007000ff0877ac */ /* 0x000e640008000c00 */
[----:B-1----:R-:W-:-:S02]  /*0030*/  UIMAD.WIDE.U32 UR4, UR8, 0x989680, URZ ;  /* 0x00989680080478a5 */ /* 0x002fc4000f8e00ff */
[----:B------:R-:W-:Y:S01]  /*0040*/  UIMAD UR6, UR9, 0x989680, URZ ;  /* 0x00989680090678a4 */ /* 0x000fe2000f8e02ff */
[----:B------:R-:W1:Y:S01]  /*0050*/  LDCU.64 UR8, c[0x0][0x390] ;  /* 0x00007200ff0877ac */ /* 0x000e620008000a00 */
[----:B0-----:R-:W-:Y:S02]  /*0060*/  ISETP.GE.U32.AND P0, PT, R4, 0x1, PT ;  /* 0x000000010400780c */ /* 0x001fe40003f06070 */
[----:B------:R-:W-:Y:S02]  /*0070*/  UIADD3 UR5, UPT, UPT, UR5, UR6, URZ ;  /* 0x0000000605057290 */ /* 0x000fe4000fffe0ff */
[----:B------:R-:W-:Y:S01]  /*0080*/  ISETP.GE.AND.EX P0, PT, R5, RZ, PT, P0 ;  /* 0x000000ff0500720c */ /* 0x000fe20003f06300 */
[----:B------:R-:W-:Y:S02]  /*0090*/  UIMAD UR6, UR11, 0x186a0, URZ ;  /* 0x000186a00b0678a4 */ /* 0x000fe4000f8e02ff */
[----:B------:R-:W-:-:S04]  /*00a0*/  UIMAD.WIDE.U32 UR4, UR10, 0x186a0, UR4 ;  /* 0x000186a00a0478a5 */ /* 0x000fc8000f8e0004 */
[----:B------:R-:W-:-:S06]  /*00b0*/  UIADD3 UR6, UPT, UPT, UR5, UR6, URZ ;  /* 0x0000000605067290 */ /* 0x000fcc000fffe0ff */
[----:B-1----:R-:W-:Y:S06]  /*00c0*/  @!P0 EXIT ;  /* 0x000000000000894d */ /* 0x002fec0003800000 */
[----:B------:R-:W0:Y:S01]  /*00d0*/  LDCU.64 UR10, c[0x0][0x398] ;  /* 0x00007300ff0a77ac */ /* 0x000e220008000a00 */
[----:B------:R-:W-:Y:S01]  /*00e0*/  ISETP.GE.U32.AND P0, PT, R4, 0x10, PT ;  /* 0x000000100400780c */ /* 0x000fe20003f06070 */
[----:B------:R-:W-:Y:S01]  /*00f0*/  IMAD.MOV.U32 R3, RZ, RZ, RZ ;  /* 0x000000ffff037224 */ /* 0x000fe200078e00ff */
[----:B------:R-:W-:Y:S01]  /*0100*/  UMOV UR5, UR6 ;  /* 0x0000000600057c82 */ /* 0x000fe20008000000 */
[----:B------:R-:W-:Y:S01]  /*0110*/  UIMAD UR7, UR9, 0x3e8, URZ ;  /* 0x000003e8090778a4 */ /* 0x000fe2000f8e02ff */
[----:B------:R-:W-:Y:S01]  /*0120*/  ISETP.GE.U32.AND.EX P0, PT, R5, RZ, PT, P0 ;  /* 0x000000ff0500720c */ /* 0x000fe20003f06100 */
[----:B------:R-:W-:Y:S01]  /*0130*/  UIMAD.WIDE.U32 UR4, UR8, 0x3e8, UR4 ;  /* 0x000003e8080478a5 */ /* 0x000fe2000f8e0004 */
[----:B------:R-:W-:-:S03]  /*0140*/  IMAD.MOV.U32 R0, RZ, RZ, RZ ;  /* 0x000000ffff007224 */ /* 0x000fc600078e00ff */
[----:B------:R-:W-:Y:S02]  /*0150*/  UIADD3 UR5, UPT, UPT, UR5, UR7, URZ ;  /* 0x0000000705057290 */ /* 0x000fe4000fffe0ff */
[----:B0-----:R-:W-:Y:S02]  /*0160*/  UIMAD UR6, UR11, 0xa, URZ ;  /* 0x0000000a0b0678a4 */ /* 0x001fe4000f8e02ff */
[----:B------:R-:W-:Y:S01]  /*0170*/  UIMAD.WIDE.U32 UR4, UR10, 0xa, UR4 ;  /* 0x0000000a0a0478a5 */ /* 0x000fe2000f8e0004 */
[----:B------:R-:W0:Y:S03]  /*0180*/  LDCU.64 UR10, c[0x0][0x358] ;  /* 0x00006b00ff0a77ac */ /* 0x000e260008000a00 */
[----:B------:R-:W-:Y:S01]  /*0190*/  UIADD3 UR6, UPT, UPT, UR5, UR6, URZ ;  /* 0x0000000605067290 */ /* 0x000fe2000fffe0ff */
[----:B------:R-:W-:Y:S11]  /*01a0*/  @!P0 BRA `(.L_x_5) ;  /* 0x0000000400488947 */ /* 0x000ff60003800000 */
[----:B------:R-:W1:Y:S01]  /*01b0*/  LDCU.64 UR8, c[0x0][0x3a0] ;  /* 0x00007400ff0877ac */ /* 0x000e620008000a00 */
[----:B------:R-:W-:Y:S02]  /*01c0*/  LOP3.LUT R0, R5, 0x7fffffff, RZ, 0xc0, !PT ;  /* 0x7fffffff05007812 */ /* 0x000fe400078ec0ff */
[----:B------:R-:W-:-:S03]  /*01d0*/  LOP3.LUT R3, R4, 0xfffffff0, RZ, 0xc0, !PT ;  /* 0xfffffff004037812 */ /* 0x000fc600078ec0ff */
[----:B------:R-:W-:Y:S02]  /*01e0*/  IMAD.MOV.U32 R2, RZ, RZ, R0 ;  /* 0x000000ffff027224 */ /* 0x000fe400078e0000 */
[----:B------:R-:W-:Y:S01]  /*01f0*/  IMAD.MOV.U32 R5, RZ, RZ, R3 ;  /* 0x000000ffff057224 */ /* 0x000fe200078e0003 */
[----:B-1----:R-:W-:-:S04]  /*0200*/  UIADD3 UR7, UP0, UPT, UR8, 0x40, URZ ;  /* 0x0000004008077890 */ /* 0x002fc8000ff1e0ff */
[----:B------:R-:W-:Y:S02]  /*0210*/  UIADD3.X UR8, UPT, UPT, URZ, UR9, URZ, UP0, !UPT ;  /* 0x00000009ff087290 */ /* 0x000fe400087fe4ff */
[----:B------:R-:W-:-:S04]  /*0220*/  IMAD.U32 R26, RZ, RZ, UR7 ;  /* 0x00000007ff1a7e24 */ /* 0x000fc8000f8e00ff */
[----:B------:R-:W-:-:S07]  /*0230*/  IMAD.U32 R27, RZ, RZ, UR8 ;  /* 0x00000008ff1b7e24 */ /* 0x000fce000f8e00ff */
.L_x_6:
[----:B-1----:R-:W-:Y:S02]  /*0240*/  IMAD.MOV.U32 R6, RZ, RZ, R26 ;  /* 0x000000ffff067224 */ /* 0x002fe400078e001a */
[----:B------:R-:W-:-:S05]  /*0250*/  IMAD.MOV.U32 R7, RZ, RZ, R27 ;  /* 0x000000ffff077224 */ /* 0x000fca00078e001b */
[----:B0-----:R-:W2:Y:S04]  /*0260*/  LDG.E.64 R8, desc[UR10][R6.64+-0x40] ;  /* 0xffffc00a06087981 */ /* 0x001ea8000c1e1b00 */
[----:B------:R-:W3:Y:S04]  /*0270*/  LDG.E.64 R10, desc[UR10][R6.64+-0x8] ;  /* 0xfffff80a060a7981 */ /* 0x000ee8000c1e1b00 */
[----:B------:R-:W4:Y:S04]  /*0280*/  LDG.E.64 R12, desc[UR10][R6.64] ;  /* 0x0000000a060c7981 */ /* 0x000f28000c1e1b00 */
[----:B------:R-:W5:Y:S04]  /*0290*/  LDG.E.64 R14, desc[UR10][R6.64+0x8] ;  /* 0x0000080a060e7981 */ /* 0x000f68000c1e1b00 */
[----:B------:R-:W5:Y:S01]  /*02a0*/  LDG.E.64 R16, desc[UR10][R6.64+0x10] ;  /* 0x0000100a06107981 */ /* 0x000f62000c1e1b00 */
[----:B--2---:R-:W-:-:S04]  /*02b0*/  IADD3.X R18, P1, PT, R8, UR4, RZ, P1, !PT ;  /* 0x0000000408127c10 */ /* 0x004fc80008f3e4ff */
[----:B------:R-:W-:Y:S02]  /*02c0*/  IADD3.X R19, PT, PT, R9, UR6, RZ, P1, !PT ;  /* 0x0000000609137c10 */ /* 0x000fe40008ffe4ff */
[----:B------:R-:W2:Y:S02]  /*02d0*/  LDG.E.64 R8, desc[UR10][R6.64+-0x38] ;  /* 0xffffc80a06087981 */ /* 0x000ea4000c1e1b00 */
        /* <DEDUP_REMOVED lines=14> */
[----:B------:R-:W2:Y:S04]  /*03c0*/  LDG.E.64 R8, desc[UR10][R6.64+-0x10] ;  /* 0xfffff00a06087981 */ /* 0x000ea8000c1e1b00 */
[----:B------:R0:W-:Y:S04]  /*03d0*/  STG.E.64 desc[UR10][R6.64+-0x40], R18 ;  /* 0xffffc01206007986 */ /* 0x0001e8000c101b0a */
[----:B------:R1:W-:Y:S04]  /*03e0*/  STG.E.64 desc[UR10][R6.64+-0x38], R20 ;  /* 0xffffc81406007986 */ /* 0x0003e8000c101b0a */
[----:B0-----:R-:W5:Y:S04]  /*03f0*/  LDG.E.64 R18, desc[UR10][R6.64+0x18] ;  /* 0x0000180a06127981 */ /* 0x001f68000c1e1b00 */
[----:B-1----:R-:W5:Y:S04]  /*0400*/  LDG.E.64 R20, desc[UR10][R6.64+0x20] ;  /* 0x0000200a06147981 */ /* 0x002f68000c1e1b00 */
[----:B------:R0:W-:Y:S04]  /*0410*/  STG.E.64 desc[UR10][R6.64+-0x30], R22 ;  /* 0xffffd01606007986 */ /* 0x0001e8000c101b0a */
[----:B------:R1:W-:Y:S04]  /*0420*/  STG.E.64 desc[UR10][R6.64+-0x28], R24 ;  /* 0xffffd81806007986 */ /* 0x0003e8000c101b0a */
[----:B0-----:R-:W5:Y:S04]  /*0430*/  LDG.E.64 R22, desc[UR10][R6.64+0x28] ;  /* 0x0000280a06167981 */ /* 0x001f68000c1e1b00 */
[----:B-1----:R-:W5:Y:S01]  /*0440*/  LDG.E.64 R24, desc[UR10][R6.64+0x30] ;  /* 0x0000300a06187981 */ /* 0x002f62000c1e1b00 */
[----:B--2---:R-:W-:-:S04]  /*0450*/  IADD3.X R8, P1, PT, R8, UR4, RZ, P0, !PT ;  /* 0x0000000408087c10 */ /* 0x004fc8000873e4ff */
[----:B------:R-:W-:-:S05]  /*0460*/  IADD3.X R9, PT, PT, R9, UR6, RZ, P1, !PT ;  /* 0x0000000609097c10 */ /* 0x000fca0008ffe4ff */
[----:B------:R0:W-:Y:S04]  /*0470*/  STG.E.64 desc[UR10][R6.64+-0x10], R8 ;  /* 0xfffff00806007986 */ /* 0x0001e8000c101b0a */
[----:B0-----:R-:W2:Y:S01]  /*0480*/  LDG.E.64 R8, desc[UR10][R6.64+0x38] ;  /* 0x0000380a06087981 */ /* 0x001ea2000c1e1b00 */
[----:B---3--:R-:W-:-:S04]  /*0490*/  IADD3.X R10, P1, PT, R10, UR4, RZ, P0, !PT ;  /* 0x000000040a0a7c10 */ /* 0x008fc8000873e4ff */
[----:B------:R-:W-:Y:S02]  /*04a0*/  IADD3.X R11, PT, PT, R11, UR6, RZ, P1, !PT ;  /* 0x000000060b0b7c10 */ /* 0x000fe40008ffe4ff */
[----:B----4-:R-:W-:-:S04]  /*04b0*/  IADD3.X R12, P1, PT, R12, UR4, RZ, P0, !PT ;  /* 0x000000040c0c7c10 */ /* 0x010fc8000873e4ff */
[----:B------:R-:W-:Y:S02]  /*04c0*/  IADD3.X R13, PT, PT, R13, UR6, RZ, P1, !PT ;  /* 0x000000060d0d7c10 */ /* 0x000fe40008ffe4ff */
[----:B-----5:R-:W-:-:S04]  /*04d0*/  IADD3.X R14, P1, PT, R14, UR4, RZ, P0, !PT ;  /* 0x000000040e0e7c10 */ /* 0x020fc8000873e4ff */
[----:B------:R-:W-:Y:S02]  /*04e0*/  IADD3.X R15, PT, PT, R15, UR6, RZ, P1, !PT ;  /* 0x000000060f0f7c10 */ /* 0x000fe40008ffe4ff */
[----:B------:R-:W-:-:S04]  /*04f0*/  IADD3.X R16, P1, PT, R16, UR4, RZ, P0, !PT ;  /* 0x0000000410107c10 */ /* 0x000fc8000873e4ff */
[----:B------:R-:W-:Y:S02]  /*0500*/  IADD3.X R17, PT, PT, R17, UR6, RZ, P1, !PT ;  /* 0x0000000611117c10 */ /* 0x000fe40008ffe4ff */
[----:B------:R-:W-:-:S04]  /*0510*/  IADD3.X R18, P1, PT, R18, UR4, RZ, P0, !PT ;  /* 0x0000000412127c10 */ /* 0x000fc8000873e4ff */
[----:B------:R-:W-:Y:S02]  /*0520*/  IADD3.X R19, PT, PT, R19, UR6, RZ, P1, !PT ;  /* 0x0000000613137c10 */ /* 0x000fe40008ffe4ff */
[----:B------:R-:W-:-:S04]  /*0530*/  IADD3.X R20, P1, PT, R20, UR4, RZ, P0, !PT ;  /* 0x0000000414147c10 */ /* 0x000fc8000873e4ff */
[----:B------:R-:W-:Y:S02]  /*0540*/  IADD3.X R21, PT, PT, R21, UR6, RZ, P1, !PT ;  /* 0x0000000615157c10 */ /* 0x000fe40008ffe4ff */
[----:B------:R-:W-:Y:S01]  /*0550*/  IADD3.X R22, P1, PT, R22, UR4, RZ, P0, !PT ;  /* 0x0000000416167c10 */ /* 0x000fe2000873e4ff */
[----:B------:R2:W-:Y:S03]  /*0560*/  STG.E.64 desc[UR10][R6.64+-0x20], R28 ;  /* 0xffffe01c06007986 */ /* 0x0005e6000c101b0a */
[----:B------:R-:W-:Y:S02]  /*0570*/  IADD3.X R23, PT, PT, R23, UR6, RZ, P1, !PT ;  /* 0x0000000617177c10 */ /* 0x000fe40008ffe4ff */
[----:B------:R-:W-:Y:S01]  /*0580*/  IADD3.X R24, P1, PT, R24, UR4, RZ, P0, !PT ;  /* 0x0000000418187c10 */ /* 0x000fe2000873e4ff */
[----:B------:R0:W-:Y:S03]  /*0590*/  STG.E.64 desc[UR10][R6.64+-0x18], R26 ;  /* 0xffffe81a06007986 */ /* 0x0001e6000c101b0a */
[----:B------:R-:W-:Y:S01]  /*05a0*/  IADD3.X R25, PT, PT, R25, UR6, RZ, P1, !PT ;  /* 0x0000000619197c10 */ /* 0x000fe20008ffe4ff */
[----:B------:R1:W-:Y:S04]  /*05b0*/  STG.E.64 desc[UR10][R6.64+-0x8], R10 ;  /* 0xfffff80a06007986 */ /* 0x0003e8000c101b0a */
[----:B------:R1:W-:Y:S04]  /*05c0*/  STG.E.64 desc[UR10][R6.64], R12 ;  /* 0x0000000c06007986 */ /* 0x0003e8000c101b0a */
[----:B------:R1:W-:Y:S04]  /*05d0*/  STG.E.64 desc[UR10][R6.64+0x8], R14 ;  /* 0x0000080e06007986 */ /* 0x0003e8000c101b0a */
[----:B------:R1:W-:Y:S04]  /*05e0*/  STG.E.64 desc[UR10][R6.64+0x10], R16 ;  /* 0x0000101006007986 */ /* 0x0003e8000c101b0a */
[----:B------:R1:W-:Y:S04]  /*05f0*/  STG.E.64 desc[UR10][R6.64+0x18], R18 ;  /* 0x0000181206007986 */ /* 0x0003e8000c101b0a */
[----:B------:R1:W-:Y:S04]  /*0600*/  STG.E.64 desc[UR10][R6.64+0x20], R20 ;  /* 0x0000201406007986 */ /* 0x0003e8000c101b0a */
[----:B------:R1:W-:Y:S04]  /*0610*/  STG.E.64 desc[UR10][R6.64+0x28], R22 ;  /* 0x0000281606007986 */ /* 0x0003e8000c101b0a */
[----:B------:R1:W-:Y:S01]  /*0620*/  STG.E.64 desc[UR10][R6.64+0x30], R24 ;  /* 0x0000301806007986 */ /* 0x0003e2000c101b0a */
[----:B--2---:R-:W-:-:S04]  /*0630*/  IADD3.X R28, P0, PT, R8, UR4, RZ, P0, !PT ;  /* 0x00000004081c7c10 */ /* 0x004fc8000871e4ff */
[----:B------:R-:W-:Y:S02]  /*0640*/  IADD3.X R29, PT, PT, R9, UR6, RZ, P0, !PT ;  /* 0x00000006091d7c10 */ /* 0x000fe400087fe4ff */
[----:B------:R-:W-:-:S04]  /*0650*/  IADD3 R5, P0, PT, R5, -0x10, RZ ;  /* 0xfffffff005057810 */ /* 0x000fc80007f1e0ff */
[----:B------:R-:W-:Y:S02]  /*0660*/  IADD3.X R2, PT, PT, R2, -0x1, RZ, P0, !PT ;  /* 0xffffffff02027810 */ /* 0x000fe400007fe4ff */
[----:B0-----:R-:W-:-:S05]  /*0670*/  IADD3 R26, P0, PT, R6, 0x80, RZ ;  /* 0x00000080061a7810 */ /* 0x001fca0007f1e0ff */
[----:B------:R-:W-:Y:S01]  /*0680*/  IMAD.X R27, RZ, RZ, R7, P0 ;  /* 0x000000ffff1b7224 */ /* 0x000fe200000e0607 */
[----:B------:R-:W-:-:S04]  /*0690*/  ISETP.NE.U32.AND P0, PT, R5, RZ, PT ;  /* 0x000000ff0500720c */ /* 0x000fc80003f05070 */
[----:B------:R-:W-:Y:S01]  /*06a0*/  ISETP.NE.AND.EX P0, PT, R2, RZ, PT, P0 ;  /* 0x000000ff0200720c */ /* 0x000fe20003f05300 */
[----:B------:R1:W-:-:S12]  /*06b0*/  STG.E.64 desc[UR10][R6.64+0x38], R28 ;  /* 0x0000381c06007986 */ /* 0x0003d8000c101b0a */
[----:B------:R-:W-:Y:S05]  /*06c0*/  @P0 BRA `(.L_x_6) ;  /* 0xfffffff800dc0947 */ /* 0x000fea000383ffff */
.L_x_5:
[----:B------:R-:W-:-:S04]  /*06d0*/  LOP3.LUT R2, R4, 0xf, RZ, 0xc0, !PT ;  /* 0x0000000f04027812 */ /* 0x000fc800078ec0ff */
[----:B------:R-:W-:-:S04]  /*06e0*/  ISETP.NE.U32.AND P0, PT, R2, RZ, PT ;  /* 0x000000ff0200720c */ /* 0x000fc80003f05070 */
[----:B------:R-:W-:-:S13]  /*06f0*/  ISETP.NE.AND.EX P0, PT, RZ, RZ, PT, P0 ;  /* 0x000000ffff00720c */ /* 0x000fda0003f05300 */
[----:B0-----:R-:W-:Y:S05]  /*0700*/  @!P0 EXIT ;  /* 0x000000000000894d */ /* 0x001fea0003800000 */
[----:B------:R-:W-:-:S04]  /*0710*/  ISETP.GE.U32.AND P0, PT, R2, 0x8, PT ;  /* 0x000000080200780c */ /* 0x000fc80003f06070 */
[----:B------:R-:W-:-:S13]  /*0720*/  ISETP.GE.U32.AND.EX P0, PT, RZ, RZ, PT, P0 ;  /* 0x000000ffff00720c */ /* 0x000fda0003f06100 */
[----:B------:R-:W-:Y:S05]  /*0730*/  @!P0 BRA `(.L_x_7) ;  /* 0x0000000000948947 */ /* 0x000fea0003800000 */
[----:B-1----:R-:W0:Y:S02]  /*0740*/  LDC.64 R6, c[0x0][0x3a0] ;  /* 0x0000e800ff067b82 */ /* 0x002e240000000a00 */
[----:B0-----:R-:W-:-:S04]  /*0750*/  LEA R6, P2, R3, R6, 0x3 ;  /* 0x0000000603067211 */ /* 0x001fc800078418ff */
[----:B------:R-:W-:-:S05]  /*0760*/  LEA.HI.X R7, R3, R7, R0, 0x3, P2 ;  /* 0x0000000703077211 */ /* 0x000fca00010f1c00 */
[----:B------:R-:W2:Y:S04]  /*0770*/  LDG.E.64 R8, desc[UR10][R6.64] ;  /* 0x0000000a06087981 */ /* 0x000ea8000c1e1b00 */
[----:B------:R-:W3:Y:S04]  /*0780*/  LDG.E.64 R10, desc[UR10][R6.64+0x8] ;  /* 0x0000080a060a7981 */ /* 0x000ee8000c1e1b00 */
[----:B------:R-:W4:Y:S04]  /*0790*/  LDG.E.64 R12, desc[UR10][R6.64+0x10] ;  /* 0x0000100a060c7981 */ /* 0x000f28000c1e1b00 */
[----:B------:R-:W5:Y:S04]  /*07a0*/  LDG.E.64 R14, desc[UR10][R6.64+0x20] ;  /* 0x0000200a060e7981 */ /* 0x000f68000c1e1b00 */
[----:B------:R-:W5:Y:S04]  /*07b0*/  LDG.E.64 R16, desc[UR10][R6.64+0x28] ;  /* 0x0000280a06107981 */ /* 0x000f68000c1e1b00 */
[----:B------:R-:W5:Y:S04]  /*07c0*/  LDG.E.64 R18, desc[UR10][R6.64+0x30] ;  /* 0x0000300a06127981 */ /* 0x000f68000c1e1b00 */
[----:B------:R-:W5:Y:S01]  /*07d0*/  LDG.E.64 R20, desc[UR10][R6.64+0x38] ;  /* 0x0000380a06147981 */ /* 0x000f62000c1e1b00 */
[----:B--2---:R-:W-:-:S04]  /*07e0*/  IADD3.X R8, P0, PT, R8, UR4, RZ, P0, !PT ;  /* 0x0000000408087c10 */ /* 0x004fc8000871e4ff */
[----:B------:R-:W-:Y:S02]  /*07f0*/  IADD3.X R9, PT, PT, R9, UR6, RZ, P0, !PT ;  /* 0x0000000609097c10 */ /* 0x000fe400087fe4ff */
[----:B---3--:R-:W-:-:S04]  /*0800*/  IADD3.X R10, P0, PT, R10, UR4, RZ, P1, !PT ;  /* 0x000000040a0a7c10 */ /* 0x008fc80008f1e4ff */
[----:B------:R-:W-:Y:S02]  /*0810*/  IADD3.X R11, PT, PT, R11, UR6, RZ, P0, !PT ;  /* 0x000000060b0b7c10 */ /* 0x000fe400087fe4ff */
[----:B----4-:R-:W-:-:S04]  /*0820*/  IADD3.X R22, P0, PT, R12, UR4, RZ, P1, !PT ;  /* 0x000000040c167c10 */ /* 0x010fc80008f1e4ff */
[----:B------:R-:W-:Y:S02]  /*0830*/  IADD3.X R23, PT, PT, R13, UR6, RZ, P0, !PT ;  /* 0x000000060d177c10 */ /* 0x000fe400087fe4ff */
[----:B------:R-:W2:Y:S01]  /*0840*/  LDG.E.64 R12, desc[UR10][R6.64+0x18] ;  /* 0x0000180a060c7981 */ /* 0x000ea2000c1e1b00 */
[----:B-----5:R-:W-:-:S04]  /*0850*/  IADD3.X R18, P2, PT, R18, UR4, RZ, P1, !PT ;  /* 0x0000000412127c10 */ /* 0x020fc80008f5e4ff */
[----:B------:R-:W-:Y:S01]  /*0860*/  IADD3.X R19, PT, PT, R19, UR6, RZ, P2, !PT ;  /* 0x0000000613137c10 */ /* 0x000fe200097fe4ff */
[----:B------:R0:W-:Y:S04]  /*0870*/  STG.E.64 desc[UR10][R6.64], R8 ;  /* 0x0000000806007986 */ /* 0x0001e8000c101b0a */
[----:B------:R0:W-:Y:S04]  /*0880*/  STG.E.64 desc[UR10][R6.64+0x8], R10 ;  /* 0x0000080a06007986 */ /* 0x0001e8000c101b0a */
[----:B------:R0:W-:Y:S04]  /*0890*/  STG.E.64 desc[UR10][R6.64+0x10], R22 ;  /* 0x0000101606007986 */ /* 0x0001e8000c101b0a */
[----:B------:R0:W-:Y:S01]  /*08a0*/  STG.E.64 desc[UR10][R6.64+0x30], R18 ;  /* 0x0000301206007986 */ /* 0x0001e2000c101b0a */
[----:B--2---:R-:W-:-:S04]  /*08b0*/  IADD3.X R12, P0, PT, R12, UR4, RZ, P1, !PT ;  /* 0x000000040c0c7c10 */ /* 0x004fc80008f1e4ff */
[----:B------:R-:W-:Y:S02]  /*08c0*/  IADD3.X R13, PT, PT, R13, UR6, RZ, P0, !PT ;  /* 0x000000060d0d7c10 */ /* 0x000fe400087fe4ff */
[----:B------:R-:W-:-:S04]  /*08d0*/  IADD3.X R14, P0, PT, R14, UR4, RZ, P1, !PT ;  /* 0x000000040e0e7c10 */ /* 0x000fc80008f1e4ff */
[----:B------:R-:W-:Y:S02]  /*08e0*/  IADD3.X R15, PT, PT, R15, UR6, RZ, P0, !PT ;  /* 0x000000060f0f7c10 */ /* 0x000fe400087fe4ff */
[----:B------:R-:W-:Y:S02]  /*08f0*/  IADD3.X R16, P0, PT, R16, UR4, RZ, P1, !PT ;  /* 0x0000000410107c10 */ /* 0x000fe40008f1e4ff */
[----:B------:R-:W-:Y:S02]  /*0900*/  IADD3.X R20, P1, PT, R20, UR4, RZ, P1, !PT ;  /* 0x0000000414147c10 */ /* 0x000fe40008f3e4ff */
[----:B------:R-:W-:Y:S02]  /*0910*/  IADD3.X R17, PT, PT, R17, UR6, RZ, P0, !PT ;  /* 0x0000000611117c10 */ /* 0x000fe400087fe4ff */
[----:B------:R-:W-:Y:S01]  /*0920*/  IADD3.X R21, PT, PT, R21, UR6, RZ, P1, !PT ;  /* 0x0000000615157c10 */ /* 0x000fe20008ffe4ff */
[----:B------:R0:W-:Y:S04]  /*0930*/  STG.E.64 desc[UR10][R6.64+0x18], R12 ;  /* 0x0000180c06007986 */ /* 0x0001e8000c101b0a */
[----:B------:R0:W-:Y:S04]  /*0940*/  STG.E.64 desc[UR10][R6.64+0x20], R14 ;  /* 0x0000200e06007986 */ /* 0x0001e8000c101b0a */
[----:B------:R0:W-:Y:S04]  /*0950*/  STG.E.64 desc[UR10][R6.64+0x28], R16 ;  /* 0x0000281006007986 */ /* 0x0001e8000c101b0a */
[----:B------:R0:W-:Y:S01]  /*0960*/  STG.E.64 desc[UR10][R6.64+0x38], R20 ;  /* 0x0000381406007986 */ /* 0x0001e2000c101b0a */
[----:B------:R-:W-:-:S05]  /*0970*/  IADD3 R3, P0, PT, R3, 0x8, RZ ;  /* 0x0000000803037810 */ /* 0x000fca0007f1e0ff */
[----:B------:R-:W-:-:S08]  /*0980*/  IMAD.X R0, RZ, RZ, R0, P0 ;  /* 0x000000ffff007224 */ /* 0x000fd000000e0600 */
.L_x_7:
[----:B------:R-:W-:-:S04]  /*0990*/  LOP3.LUT R2, R4, 0x7, RZ, 0xc0, !PT ;  /* 0x0000000704027812 */ /* 0x000fc800078ec0ff */
[----:B------:R-:W-:-:S04]  /*09a0*/  ISETP.NE.U32.AND P0, PT, R2, RZ, PT ;  /* 0x000000ff0200720c */ /* 0x000fc80003f05070 */
[----:B------:R-:W-:-:S13]  /*09b0*/  ISETP.NE.AND.EX P0, PT, RZ, RZ, PT, P0 ;  /* 0x000000ffff00720c */ /* 0x000fda0003f05300 */
[----:B------:R-:W-:Y:S05]  /*09c0*/  @!P0 EXIT ;  /* 0x000000000000894d */ /* 0x000fea0003800000 */
[----:B------:R-:W-:Y:S01]  /*09d0*/  ISETP.GE.U32.AND P1, PT, R2, 0x4, PT ;  /* 0x000000040200780c */ /* 0x000fe20003f26070 */
[----:B------:R-:W-:Y:S01]  /*09e0*/  IMAD.MOV.U32 R2, RZ, RZ, RZ ;  /* 0x000000ffff027224 */ /* 0x000fe200078e00ff */
[----:B------:R-:W-:Y:S02]  /*09f0*/  LOP3.LUT R4, R4, 0x3, RZ, 0xc0, !PT ;  /* 0x0000000304047812 */ /* 0x000fe400078ec0ff */
[----:B------:R-:W-:Y:S02]  /*0a00*/  ISETP.GE.U32.AND.EX P1, PT, RZ, RZ, PT, P1 ;  /* 0x000000ffff00720c */ /* 0x000fe40003f26110 */
[----:B------:R-:W-:-:S04]  /*0a10*/  ISETP.NE.U32.AND P0, PT, R4, RZ, PT ;  /* 0x000000ff0400720c */ /* 0x000fc80003f05070 */
[----:B------:R-:W-:-:S07]  /*0a20*/  ISETP.NE.AND.EX P0, PT, R2, RZ, PT, P0 ;  /* 0x000000ff0200720c */ /* 0x000fce0003f05300 */
[----:B------:R-:W-:Y:S06]  /*0a30*/  @!P1 BRA `(.L_x_8) ;  /* 0x0000000000549947 */ /* 0x000fec0003800000 */
[----:B01----:R-:W0:Y:S02]  /*0a40*/  LDC.64 R14, c[0x0][0x3a0] ;  /* 0x0000e800ff0e7b82 */ /* 0x003e240000000a00 */
[----:B0-----:R-:W-:-:S04]  /*0a50*/  LEA R14, P1, R3, R14, 0x3 ;  /* 0x0000000e030e7211 */ /* 0x001fc800078218ff */
[----:B------:R-:W-:-:S05]  /*0a60*/  LEA.HI.X R15, R3, R15, R0, 0x3, P1 ;  /* 0x0000000f030f7211 */ /* 0x000fca00008f1c00 */
[----:B------:R-:W2:Y:S04]  /*0a70*/  LDG.E.64 R12, desc[UR10][R14.64] ;  /* 0x0000000a0e0c7981 */ /* 0x000ea8000c1e1b00 */
[----:B------:R-:W3:Y:S04]  /*0a80*/  LDG.E.64 R6, desc[UR10][R14.64+0x8] ;  /* 0x0000080a0e067981 */ /* 0x000ee8000c1e1b00 */
[----:B------:R-:W4:Y:S04]  /*0a90*/  LDG.E.64 R8, desc[UR10][R14.64+0x10] ;  /* 0x0000100a0e087981 */ /* 0x000f28000c1e1b00 */
[----:B------:R-:W5:Y:S01]  /*0aa0*/  LDG.E.64 R10, desc[UR10][R14.64+0x18] ;  /* 0x0000180a0e0a7981 */ /* 0x000f62000c1e1b00 */
[----:B--2---:R-:W-:-:S02]  /*0ab0*/  IADD3.X R12, P1, PT, R12, UR4, RZ, P0, !PT ;  /* 0x000000040c0c7c10 */ /* 0x004fc4000873e4ff */
[----:B---3--:R-:W-:Y:S02]  /*0ac0*/  IADD3.X R6, P2, PT, R6, UR4, RZ, P0, !PT ;  /* 0x0000000406067c10 */ /* 0x008fe4000875e4ff */
[----:B------:R-:W-:Y:S02]  /*0ad0*/  IADD3.X R13, PT, PT, R13, UR6, RZ, P1, !PT ;  /* 0x000000060d0d7c10 */ /* 0x000fe40008ffe4ff */
[----:B------:R-:W-:Y:S02]  /*0ae0*/  IADD3.X R7, PT, PT, R7, UR6, RZ, P2, !PT ;  /* 0x0000000607077c10 */ /* 0x000fe400097fe4ff */
[----:B----4-:R-:W-:Y:S01]  /*0af0*/  IADD3.X R8, P1, PT, R8, UR4, RZ, P0, !PT ;  /* 0x0000000408087c10 */ /* 0x010fe2000873e4ff */
[----:B------:R2:W-:Y:S01]  /*0b00*/  STG.E.64 desc[UR10][R14.64], R12 ;  /* 0x0000000c0e007986 */ /* 0x0005e2000c101b0a */
[----:B-----5:R-:W-:Y:S02]  /*0b10*/  IADD3.X R10, P2, PT, R10, UR4, RZ, P0, !PT ;  /* 0x000000040a0a7c10 */ /* 0x020fe4000875e4ff */
[----:B------:R-:W-:Y:S01]  /*0b20*/  IADD3.X R9, PT, PT, R9, UR6, RZ, P1, !PT ;  /* 0x0000000609097c10 */ /* 0x000fe20008ffe4ff */
[----:B------:R2:W-:Y:S01]  /*0b30*/  STG.E.64 desc[UR10][R14.64+0x8], R6 ;  /* 0x000008060e007986 */ /* 0x0005e2000c101b0a */
[----:B------:R-:W-:-:S02]  /*0b40*/  IADD3.X R11, PT, PT, R11, UR6, RZ, P2, !PT ;  /* 0x000000060b0b7c10 */ /* 0x000fc400097fe4ff */
[----:B------:R-:W-:Y:S01]  /*0b50*/  IADD3 R3, P1, PT, R3, 0x4, RZ ;  /* 0x0000000403037810 */ /* 0x000fe20007f3e0ff */
[----:B------:R2:W-:Y:S04]  /*0b60*/  STG.E.64 desc[UR10][R14.64+0x10], R8 ;  /* 0x000010080e007986 */ /* 0x0005e8000c101b0a */
[----:B------:R2:W-:Y:S01]  /*0b70*/  STG.E.64 desc[UR10][R14.64+0x18], R10 ;  /* 0x0000180a0e007986 */ /* 0x0005e2000c101b0a */
[----:B------:R-:W-:-:S07]  /*0b80*/  IMAD.X R0, RZ, RZ, R0, P1 ;  /* 0x000000ffff007224 */ /* 0x000fce00008e0600 */
.L_x_8:
[----:B------:R-:W-:Y:S05]  /*0b90*/  @!P0 EXIT ;  /* 0x000000000000894d */ /* 0x000fea0003800000 */
[----:B012---:R-:W0:Y:S02]  /*0ba0*/  LDC.64 R6, c[0x0][0x3a0] ;  /* 0x0000e800ff067b82 */ /* 0x007e240000000a00 */
[----:B0-----:R-:W-:-:S04]  /*0bb0*/  LEA R5, P0, R3, R6, 0x3 ;  /* 0x0000000603057211 */ /* 0x001fc800078018ff */
[----:B------:R-:W-:-:S09]  /*0bc0*/  LEA.HI.X R0, R3, R7, R0, 0x3, P0 ;  /* 0x0000000703007211 */ /* 0x000fd200000f1c00 */
.L_x_9:
[----:B------:R-:W-:Y:S02]  /*0bd0*/  IMAD.MOV.U32 R6, RZ, RZ, R5 ;  /* 0x000000ffff067224 */ /* 0x000fe400078e0005 */
[----:B------:R-:W-:-:S05]  /*0be0*/  IMAD.MOV.U32 R7, RZ, RZ, R0 ;  /* 0x000000ffff077224 */ /* 0x000fca00078e0000 */
[----:B------:R-:W2:Y:S01]  /*0bf0*/  LDG.E.64 R8, desc[UR10][R6.64] ;  /* 0x0000000a06087981 */ /* 0x000ea2000c1e1b00 */
[----:B------:R-:W-:-:S05]  /*0c00*/  IADD3 R5, P1, PT, R6, 0x8, RZ ;  /* 0x0000000806057810 */ /* 0x000fca0007f3e0ff */
[----:B------:R-:W-:Y:S01]  /*0c10*/  IMAD.X R0, RZ, RZ, R7, P1 ;  /* 0x000000ffff007224 */ /* 0x000fe200008e0607 */
[----:B--2---:R-:W-:-:S04]  /*0c20*/  IADD3.X R8, P0, PT, R8, UR4, RZ, P0, !PT ;  /* 0x0000000408087c10 */ /* 0x004fc8000871e4ff */
[----:B------:R-:W-:Y:S02]  /*0c30*/  IADD3.X R9, PT, PT, R9, UR6, RZ, P0, !PT ;  /* 0x0000000609097c10 */ /* 0x000fe400087fe4ff */
[----:B------:R-:W-:-:S03]  /*0c40*/  IADD3 R4, P0, PT, R4, -0x1, RZ ;  /* 0xffffffff04047810 */ /* 0x000fc60007f1e0ff */
[----:B------:R0:W-:Y:S01]  /*0c50*/  STG.E.64 desc[UR10][R6.64], R8 ;  /* 0x0000000806007986 */ /* 0x0001e2000c101b0a */
[----:B------:R-:W-:Y:S02]  /*0c60*/  IADD3.X R2, PT, PT, R2, -0x1, RZ, P0, !PT ;  /* 0xffffffff02027810 */ /* 0x000fe400007fe4ff */
[----:B------:R-:W-:-:S04]  /*0c70*/  ISETP.NE.U32.AND P0, PT, R4, RZ, PT ;  /* 0x000000ff0400720c */ /* 0x000fc80003f05070 */
[----:B------:R-:W-:-:S13]  /*0c80*/  ISETP.NE.AND.EX P0, PT, R2, RZ, PT, P0 ;  /* 0x000000ff0200720c */ /* 0x000fda0003f05300 */
[----:B0-----:R-:W-:Y:S05]  /*0c90*/  @P0 BRA `(.L_x_9) ;  /* 0xfffffffc00cc0947 */ /* 0x001fea000383ffff */
[----:B------:R-:W-:Y:S05]  /*0ca0*/  EXIT ;  /* 0x000000000000794d */ /* 0x000fea0003800000 */
.L_x_10:
        /* <DEDUP_REMOVED lines=13> */
.L_x_18:


//--------------------- .text._Z14matrix_mul_gpuPlS_S_lll --------------------------
	.section	.text._Z14matrix_mul_gpuPlS_S_lll,"ax",@progbits
	.align	128
        .global         _Z14matrix_mul_gpuPlS_S_lll
        .type           _Z14matrix_mul_gpuPlS_S_lll,@function
        .size           _Z14matrix_mul_gpuPlS_S_lll,(.L_x_19 - _Z14matrix_mul_gpuPlS_S_lll)
        .other          _Z14matrix_mul_gpuPlS_S_lll,@"STO_CUDA_ENTRY STV_DEFAULT"
_Z14matrix_mul_gpuPlS_S_lll:
.text._Z14matrix_mul_gpuPlS_S_lll:
[----:B------:R-:W-:Y:S01]  /*0000*/  LDC R1, c[0x0][0x37c] ;  /* 0x0000df00ff017b82 */ /* 0x000fe20000000800 */
[----:B------:R-:W0:Y:S01]  /*0010*/  S2R R3, SR_TID.Y ;  /* 0x0000000000037919 */ /* 0x000e220000002200 */
[----:B------:R-:W1:Y:S06]  /*0020*/  LDCU UR4, c[0x0][0x360] ;  /* 0x00006c00ff0477ac */ /* 0x000e6c0008000800 */
[----:B------:R-:W2:Y:S01]  /*0030*/  LDC.64 R4, c[0x0][0x3a0] ;  /* 0x0000e800ff047b82 */ /* 0x000ea20000000a00 */
[----:B------:R-:W0:Y:S01]  /*0040*/  S2R R0, SR_CTAID.Y ;  /* 0x0000000000007919 */ /* 0x000e220000002600 */
[----:B------:R-:W0:Y:S01]  /*0050*/  LDCU UR5, c[0x0][0x364] ;  /* 0x00006c80ff0577ac */ /* 0x000e220008000800 */
[----:B------:R-:W1:Y:S05]  /*0060*/  S2R R8, SR_TID.X ;  /* 0x0000000000087919 */ /* 0x000e6a0000002100 */
[----:B------:R-:W3:Y:S01]  /*0070*/  LDC.64 R10, c[0x0][0x3a8] ;  /* 0x0000ea00ff0a7b82 */ /* 0x000ee20000000a00 */
[----:B------:R-:W1:Y:S01]  /*0080*/  S2R R9, SR_CTAID.X ;  /* 0x0000000000097919 */ /* 0x000e620000002500 */
[----:B0-----:R-:W-:-:S05]  /*0090*/  IMAD R3, R0, UR5, R3 ;  /* 0x0000000500037c24 */ /* 0x001fca000f8e0203 */
[----:B--2---:R-:W-:Y:S01]  /*00a0*/  ISETP.GE.U32.AND P1, PT, R3, R4, PT ;  /* 0x000000040300720c */ /* 0x004fe20003f26070 */
[----:B-1----:R-:W-:-:S03]  /*00b0*/  IMAD R8, R9, UR4, R8 ;  /* 0x0000000409087c24 */ /* 0x002fc6000f8e0208 */
[----:B------:R-:W-:Y:S02]  /*00c0*/  ISETP.GE.AND.EX P1, PT, RZ, R5, PT, P1 ;  /* 0x00000005ff00720c */ /* 0x000fe40003f26310 */
[----:B---3--:R-:W-:-:S04]  /*00d0*/  ISETP.GE.U32.AND P0, PT, R8, R10, PT ;  /* 0x0000000a0800720c */ /* 0x008fc80003f06070 */
[----:B------:R-:W-:-:S13]  /*00e0*/  ISETP.GE.OR.EX P0, PT, RZ, R11, P1, P0 ;  /* 0x0000000bff00720c */ /* 0x000fda0000f06700 */
[----:B------:R-:W-:Y:S05]  /*00f0*/  @P0 EXIT ;  /* 0x000000000000094d */ /* 0x000fea0003800000 */
[----:B------:R-:W0:Y:S01]  /*0100*/  LDCU.64 UR8, c[0x0][0x398] ;  /* 0x00007300ff0877ac */ /* 0x000e220008000a00 */
[----:B------:R-:W-:Y:S01]  /*0110*/  CS2R R24, SRZ ;  /* 0x0000000000187805 */ /* 0x000fe2000001ff00 */
[----:B------:R-:W1:Y:S01]  /*0120*/  LDCU.64 UR10, c[0x0][0x358] ;  /* 0x00006b00ff0a77ac */ /* 0x000e620008000a00 */
[----:B0-----:R-:W-:-:S04]  /*0130*/  UISETP.GE.U32.AND UP0, UPT, UR8, 0x1, UPT ;  /* 0x000000010800788c */ /* 0x001fc8000bf06070 */
[----:B------:R-:W-:-:S09]  /*0140*/  UISETP.GE.AND.EX UP0, UPT, UR9, URZ, UPT, UP0 ;  /* 0x000000ff0900728c */ /* 0x000fd2000bf06300 */
[----:B-1----:R-:W-:Y:S05]  /*0150*/  BRA.U !UP0, `(.L_x_11) ;  /* 0x0000000d083c7547 */ /* 0x002fea000b800000 */
[----:B------:R-:W-:Y:S02]  /*0160*/  UISETP.GE.U32.AND UP1, UPT, UR8, 0x8, UPT ;  /* 0x000000080800788c */ /* 0x000fe4000bf26070 */
[C---:B------:R-:W-:Y:S01]  /*0170*/  IMAD.WIDE.U32 R6, R3.reuse, UR8, RZ ;  /* 0x0000000803067c25 */ /* 0x040fe2000f8e00ff */
[----:B------:R-:W-:Y:S01]  /*0180*/  ULOP3.LUT UR12, UR8, 0x7, URZ, 0xc0, !UPT ;  /* 0x00000007080c7892 */ /* 0x000fe2000f8ec0ff */
[----:B------:R-:W-:Y:S01]  /*0190*/  CS2R R24, SRZ ;  /* 0x0000000000187805 */ /* 0x000fe2000001ff00 */
[----:B------:R-:W-:Y:S02]  /*01a0*/  UISETP.GE.U32.AND.EX UP1, UPT, UR9, URZ, UPT, UP1 ;  /* 0x000000ff0900728c */ /* 0x000fe4000bf26110 */
[----:B------:R-:W-:Y:S01]  /*01b0*/  IMAD R2, R3, UR9, R7 ;  /* 0x0000000903027c24 */ /* 0x000fe2000f8e0207 */
[----:B------:R-:W-:Y:S01]  /*01c0*/  UISETP.NE.U32.AND UP0, UPT, UR12, URZ, UPT ;  /* 0x000000ff0c00728c */ /* 0x000fe2000bf05070 */
[----:B------:R-:W-:Y:S01]  /*01d0*/  UMOV UR4, URZ ;  /* 0x000000ff00047c82 */ /* 0x000fe20008000000 */
[----:B------:R-:W-:-:S02]  /*01e0*/  UMOV UR5, URZ ;  /* 0x000000ff00057c82 */ /* 0x000fc40008000000 */
[----:B------:R-:W-:Y:S02]  /*01f0*/  UISETP.NE.AND.EX UP0, UPT, URZ, URZ, UPT, UP0 ;  /* 0x000000ffff00728c */ /* 0x000fe4000bf05300 */
[----:B------:R-:W-:Y:S09]  /*0200*/  BRA.U !UP1, `(.L_x_12) ;  /* 0x0000000509587547 */ /* 0x000ff2000b800000 */
[----:B------:R-:W0:Y:S01]  /*0210*/  LDCU.128 UR4, c[0x0][0x380] ;  /* 0x00007000ff0477ac */ /* 0x000e220008000c00 */
[----:B------:R-:W-:Y:S02]  /*0220*/  CS2R R24, SRZ ;  /* 0x0000000000187805 */ /* 0x000fe4000001ff00 */
[C-C-:B------:R-:W-:Y:S02]  /*0230*/  SHF.L.U64.HI R26, R10.reuse, 0x3, R11.reuse ;  /* 0x000000030a1a7819 */ /* 0x140fe4000001020b */
[C---:B------:R-:W-:Y:S02]  /*0240*/  SHF.L.U32 R27, R10.reuse, 0x3, RZ ;  /* 0x000000030a1b7819 */ /* 0x040fe400000006ff */
[----:B------:R-:W-:Y:S02]  /*0250*/  SHF.L.U64.HI R0, R10, 0x6, R11 ;  /* 0x000000060a007819 */ /* 0x000fe4000001020b */
[----:B0-----:R-:W-:Y:S02]  /*0260*/  LEA R4, P0, R8, UR6, 0x3 ;  /* 0x0000000608047c11 */ /* 0x001fe4000f8018ff */
[----:B------:R-:W-:Y:S01]  /*0270*/  LEA R12, P1, R6, UR4, 0x3 ;  /* 0x00000004060c7c11 */ /* 0x000fe2000f8218ff */
[----:B------:R-:W-:Y:S01]  /*0280*/  ULOP3.LUT UR4, UR8, 0xfffffff8, URZ, 0xc0, !UPT ;  /* 0xfffffff808047892 */ /* 0x000fe2000f8ec0ff */
[----:B------:R-:W-:-:S02]  /*0290*/  LEA.HI.X R5, R8, UR7, RZ, 0x3, P0 ;  /* 0x0000000708057c11 */ /* 0x000fc400080f1cff */
[----:B------:R-:W-:Y:S01]  /*02a0*/  LEA.HI.X R13, R6, UR5, R2, 0x3, P1 ;  /* 0x00000005060d7c11 */ /* 0x000fe200088f1c02 */
[----:B------:R-:W-:Y:S01]  /*02b0*/  ULOP3.LUT UR5, UR9, 0x7fffffff, URZ, 0xc0, !UPT ;  /* 0x7fffffff09057892 */ /* 0x000fe2000f8ec0ff */
[----:B------:R-:W-:Y:S02]  /*02c0*/  IADD3 R12, P0, PT, R12, 0x20, RZ ;  /* 0x000000200c0c7810 */ /* 0x000fe40007f1e0ff */
[----:B------:R-:W-:-:S03]  /*02d0*/  UMOV UR6, UR4 ;  /* 0x0000000400067c82 */ /* 0x000fc60008000000 */
[----:B------:R-:W-:Y:S01]  /*02e0*/  IMAD.X R13, RZ, RZ, R13, P0 ;  /* 0x000000ffff0d7224 */ /* 0x000fe200000e060d */
[----:B------:R-:W-:-:S07]  /*02f0*/  UMOV UR7, UR5 ;  /* 0x0000000500077c82 */ /* 0x000fce0008000000 */
.L_x_13:
[----:B------:R-:W-:Y:S01]  /*0300*/  IADD3 R14, P0, PT, R4, R27, RZ ;  /* 0x0000001b040e7210 */ /* 0x000fe20007f1e0ff */
[----:B------:R-:W2:Y:S04]  /*0310*/  LDG.E.64 R16, desc[UR10][R4.64] ;  /* 0x0000000a04107981 */ /* 0x000ea8000c1e1b00 */
[----:B------:R-:W2:Y:S01]  /*0320*/  LDG.E.64 R18, desc[UR10][R12.64+-0x20] ;  /* 0xffffe00a0c127981 */ /* 0x000ea2000c1e1b00 */
[----:B------:R-:W-:-:S03]  /*0330*/  IADD3.X R15, PT, PT, R5, R26, RZ, P0, !PT ;  /* 0x0000001a050f7210 */ /* 0x000fc600007fe4ff */
[----:B------:R-:W3:Y:S04]  /*0340*/  LDG.E.64 R22, desc[UR10][R12.64+-0x18] ;  /* 0xffffe80a0c167981 */ /* 0x000ee8000c1e1b00 */
[----:B------:R-:W3:Y:S04]  /*0350*/  LDG.E.64 R20, desc[UR10][R14.64] ;  /* 0x0000000a0e147981 */ /* 0x000ee8000c1e1b00 */
[----:B------:R-:W4:Y:S01]  /*0360*/  LDG.E.64 R28, desc[UR10][R12.64+-0x8] ;  /* 0xfffff80a0c1c7981 */ /* 0x000f22000c1e1b00 */
[----:B--2---:R-:W-:Y:S02]  /*0370*/  IMAD R17, R17, R18, RZ ;  /* 0x0000001211117224 */ /* 0x004fe400078e02ff */
[----:B------:R-:W-:-:S04]  /*0380*/  IMAD.WIDE.U32 R24, R18, R16, R24 ;  /* 0x0000001012187225 */ /* 0x000fc800078e0018 */
[----:B------:R-:W-:Y:S01]  /*0390*/  IMAD R17, R19, R16, R17 ;  /* 0x0000001013117224 */ /* 0x000fe200078e0211 */
[-C--:B------:R-:W-:Y:S01]  /*03a0*/  IADD3 R16, P0, PT, R14, R27.reuse, RZ ;  /* 0x0000001b0e107210 */ /* 0x080fe20007f1e0ff */
[----:B---3--:R-:W-:Y:S02]  /*03b0*/  IMAD R19, R21, R22, RZ ;  /* 0x0000001615137224 */ /* 0x008fe400078e02ff */
[----:B------:R-:W-:Y:S01]  /*03c0*/  IMAD.IADD R25, R25, 0x1, R17 ;  /* 0x0000000119197824 */ /* 0x000fe200078e0211 */
[----:B------:R-:W-:Y:S01]  /*03d0*/  IADD3.X R17, PT, PT, R15, R26, RZ, P0, !PT ;  /* 0x0000001a0f117210 */ /* 0x000fe200007fe4ff */
[-C--:B------:R-:W-:Y:S01]  /*03e0*/  IMAD R15, R23, R20.reuse, R19 ;  /* 0x00000014170f7224 */ /* 0x080fe200078e0213 */
[----:B------:R-:W-:Y:S01]  /*03f0*/  IADD3 R14, P0, PT, R16, R27, RZ ;  /* 0x0000001b100e7210 */ /* 0x000fe20007f1e0ff */
[----:B------:R-:W-:Y:S02]  /*0400*/  IMAD.WIDE.U32 R20, R22, R20, R24 ;  /* 0x0000001416147225 */ /* 0x000fe400078e0018 */
[----:B------:R-:W2:Y:S04]  /*0410*/  LDG.E.64 R22, desc[UR10][R12.64+-0x10] ;  /* 0xfffff00a0c167981 */ /* 0x000ea8000c1e1b00 */
[----:B------:R-:W2:Y:S01]  /*0420*/  LDG.E.64 R18, desc[UR10][R16.64] ;  /* 0x0000000a10127981 */ /* 0x000ea2000c1e1b00 */
[----:B------:R-:W-:Y:S01]  /*0430*/  IMAD.IADD R21, R21, 0x1, R15 ;  /* 0x0000000115157824 */ /* 0x000fe200078e020f */
[----:B------:R-:W-:-:S05]  /*0440*/  IADD3.X R15, PT, PT, R17, R26, RZ, P0, !PT ;  /* 0x0000001a110f7210 */ /* 0x000fca00007fe4ff */
[----:B------:R-:W4:Y:S01]  /*0450*/  LDG.E.64 R24, desc[UR10][R14.64] ;  /* 0x0000000a0e187981 */ /* 0x000f22000c1e1b00 */
[----:B--2---:R-:W-:Y:S02]  /*0460*/  IMAD R19, R19, R22, RZ ;  /* 0x0000001613137224 */ /* 0x004fe400078e02ff */
[----:B------:R-:W-:-:S04]  /*0470*/  IMAD.WIDE.U32 R20, R22, R18, R20 ;  /* 0x0000001216147225 */ /* 0x000fc800078e0014 */
[----:B------:R-:W-:Y:S01]  /*0480*/  IMAD R19, R23, R18, R19 ;  /* 0x0000001217137224 */ /* 0x000fe200078e0213 */
[----:B------:R-:W-:Y:S01]  /*0490*/  IADD3 R18, P0, PT, R14, R27, RZ ;  /* 0x0000001b0e127210 */ /* 0x000fe20007f1e0ff */
[----:B----4-:R-:W-:-:S03]  /*04a0*/  IMAD R23, R25, R28, RZ ;  /* 0x0000001c19177224 */ /* 0x010fc600078e02ff */
[----:B------:R-:W-:Y:S01]  /*04b0*/  IADD3 R21, PT, PT, R21, R19, RZ ;  /* 0x0000001315157210 */ /* 0x000fe20007ffe0ff */
[----:B------:R-:W-:Y:S02]  /*04c0*/  IMAD.X R19, R15, 0x1, R26, P0 ;  /* 0x000000010f137824 */ /* 0x000fe400000e061a */
[-C--:B------:R-:W-:Y:S02]  /*04d0*/  IMAD R16, R29, R24.reuse, R23 ;  /* 0x000000181d107224 */ /* 0x080fe400078e0217 */
[----:B------:R-:W-:Y:S01]  /*04e0*/  IMAD.WIDE.U32 R20, R28, R24, R20 ;  /* 0x000000181c147225 */ /* 0x000fe200078e0014 */
[----:B------:R-:W2:Y:S04]  /*04f0*/  LDG.E.64 R22, desc[UR10][R18.64] ;  /* 0x0000000a12167981 */ /* 0x000ea8000c1e1b00 */
[----:B------:R-:W2:Y:S01]  /*0500*/  LDG.E.64 R24, desc[UR10][R12.64] ;  /* 0x0000000a0c187981 */ /* 0x000ea2000c1e1b00 */
[----:B------:R-:W-:-:S03]  /*0510*/  IADD3 R14, P0, PT, R18, R27, RZ ;  /* 0x0000001b120e7210 */ /* 0x000fc60007f1e0ff */
[----:B------:R-:W3:Y:S01]  /*0520*/  LDG.E.64 R28, desc[UR10][R12.64+0x8] ;  /* 0x0000080a0c1c7981 */ /* 0x000ee2000c1e1b00 */
[----:B------:R-:W-:Y:S02]  /*0530*/  IADD3.X R15, PT, PT, R19, R26, RZ, P0, !PT ;  /* 0x0000001a130f7210 */ /* 0x000fe400007fe4ff */
[----:B------:R-:W-:-:S03]  /*0540*/  IADD3 R21, PT, PT, R21, R16, RZ ;  /* 0x0000001015157210 */ /* 0x000fc60007ffe0ff */
[----:B------:R0:W3:Y:S01]  /*0550*/  LDG.E.64 R16, desc[UR10][R14.64] ;  /* 0x0000000a0e107981 */ /* 0x0000e2000c1e1b00 */
[----:B--2---:R-:W-:Y:S02]  /*0560*/  IMAD R23, R23, R24, RZ ;  /* 0x0000001817177224 */ /* 0x004fe400078e02ff */
[----:B------:R-:W-:-:S04]  /*0570*/  IMAD.WIDE.U32 R20, R24, R22, R20 ;  /* 0x0000001618147225 */ /* 0x000fc800078e0014 */
[----:B------:R-:W-:Y:S01]  /*0580*/  IMAD R23, R25, R22, R23 ;  /* 0x0000001619177224 */ /* 0x000fe200078e0217 */
[-C--:B------:R-:W-:Y:S01]  /*0590*/  IADD3 R22, P0, PT, R14, R27.reuse, RZ ;  /* 0x0000001b0e167210 */ /* 0x080fe20007f1e0ff */
[----:B------:R-:W2:Y:S02]  /*05a0*/  LDG.E.64 R24, desc[UR10][R12.64+0x10] ;  /* 0x0000100a0c187981 */ /* 0x000ea4000c1e1b00 */
[----:B------:R-:W-:Y:S01]  /*05b0*/  IMAD.IADD R21, R21, 0x1, R23 ;  /* 0x0000000115157824 */ /* 0x000fe200078e0217 */
[----:B------:R-:W-:Y:S02]  /*05c0*/  IADD3.X R23, PT, PT, R15, R26, RZ, P0, !PT ;  /* 0x0000001a0f177210 */ /* 0x000fe400007fe4ff */
[----:B0-----:R-:W-:-:S03]  /*05d0*/  IADD3 R14, P0, PT, R22, R27, RZ ;  /* 0x0000001b160e7210 */ /* 0x001fc60007f1e0ff */
[----:B------:R-:W2:Y:S01]  /*05e0*/  LDG.E.64 R18, desc[UR10][R22.64] ;  /* 0x0000000a16127981 */ /* 0x000ea2000c1e1b00 */
[----:B------:R-:W-:Y:S01]  /*05f0*/  IADD3.X R15, PT, PT, R23, R26, RZ, P0, !PT ;  /* 0x0000001a170f7210 */ /* 0x000fe200007fe4ff */
[----:B---3--:R-:W-:Y:S02]  /*0600*/  IMAD R17, R17, R28, RZ ;  /* 0x0000001c11117224 */ /* 0x008fe400078e02ff */
[----:B------:R-:W-:-:S03]  /*0610*/  IMAD.WIDE.U32 R20, R28, R16, R20 ;  /* 0x000000101c147225 */ /* 0x000fc600078e0014 */
[----:B------:R-:W3:Y:S01]  /*0620*/  LDG.E.64 R14, desc[UR10][R14.64] ;  /* 0x0000000a0e0e7981 */ /* 0x000ee2000c1e1b00 */
[----:B------:R-:W-:-:S03]  /*0630*/  IMAD R17, R29, R16, R17 ;  /* 0x000000101d117224 */ /* 0x000fc600078e0211 */
[----:B------:R0:W3:Y:S01]  /*0640*/  LDG.E.64 R28, desc[UR10][R12.64+0x18] ;  /* 0x0000180a0c1c7981 */ /* 0x0000e2000c1e1b00 */
[----:B------:R-:W-:Y:S01]  /*0650*/  IMAD.IADD R21, R21, 0x1, R17 ;  /* 0x0000000115157824 */ /* 0x000fe200078e0211 */
[----:B------:R-:W-:-:S04]  /*0660*/  UIADD3 UR6, UP1, UPT, UR6, -0x8, URZ ;  /* 0xfffffff806067890 */ /* 0x000fc8000ff3e0ff */
[----:B------:R-:W-:Y:S02]  /*0670*/  UIADD3.X UR7, UPT, UPT, UR7, -0x1, URZ, UP1, !UPT ;  /* 0xffffffff07077890 */ /* 0x000fe40008ffe4ff */
[----:B------:R-:W-:-:S04]  /*0680*/  UISETP.NE.U32.AND UP1, UPT, UR6, URZ, UPT ;  /* 0x000000ff0600728c */ /* 0x000fc8000bf25070 */
[----:B------:R-:W-:Y:S01]  /*0690*/  UISETP.NE.AND.EX UP1, UPT, UR7, URZ, UPT, UP1 ;  /* 0x000000ff0700728c */ /* 0x000fe2000bf25310 */
[----:B0-----:R-:W-:Y:S02]  /*06a0*/  IADD3 R12, P1, PT, R12, 0x40, RZ ;  /* 0x000000400c0c7810 */ /* 0x001fe40007f3e0ff */
[----:B------:R-:W-:Y:S02]  /*06b0*/  LEA R4, P0, R10, R4, 0x6 ;  /* 0x000000040a047211 */ /* 0x000fe400078030ff */
[----:B------:R-:W-:Y:S02]  /*06c0*/  IADD3.X R13, PT, PT, RZ, R13, RZ, P1, !PT ;  /* 0x0000000dff0d7210 */ /* 0x000fe40000ffe4ff */
[----:B------:R-:W-:Y:S01]  /*06d0*/  IADD3.X R5, PT, PT, R5, R0, RZ, P0, !PT ;  /* 0x0000000005057210 */ /* 0x000fe200007fe4ff */
[----:B--2---:R-:W-:-:S04]  /*06e0*/  IMAD R17, R19, R24, RZ ;  /* 0x0000001813117224 */ /* 0x004fc800078e02ff */
[-C--:B------:R-:W-:Y:S02]  /*06f0*/  IMAD R17, R25, R18.reuse, R17 ;  /* 0x0000001219117224 */ /* 0x080fe400078e0211 */
[----:B------:R-:W-:-:S05]  /*0700*/  IMAD.WIDE.U32 R18, R24, R18, R20 ;  /* 0x0000001218127225 */ /* 0x000fca00078e0014 */
[----:B------:R-:W-:Y:S01]  /*0710*/  IADD3 R19, PT, PT, R19, R17, RZ ;  /* 0x0000001113137210 */ /* 0x000fe20007ffe0ff */
[----:B---3--:R-:W-:-:S04]  /*0720*/  IMAD R21, R15, R28, RZ ;  /* 0x0000001c0f157224 */ /* 0x008fc800078e02ff */
[-C--:B------:R-:W-:Y:S02]  /*0730*/  IMAD R21, R29, R14.reuse, R21 ;  /* 0x0000000e1d157224 */ /* 0x080fe400078e0215 */
[----:B------:R-:W-:-:S04]  /*0740*/  IMAD.WIDE.U32 R24, R28, R14, R18 ;  /* 0x0000000e1c187225 */ /* 0x000fc800078e0012 */
[----:B------:R-:W-:Y:S01]  /*0750*/  IMAD.IADD R25, R25, 0x1, R21 ;  /* 0x0000000119197824 */ /* 0x000fe200078e0215 */
[----:B------:R-:W-:Y:S06]  /*0760*/  BRA.U UP1, `(.L_x_13) ;  /* 0xfffffff901e47547 */ /* 0x000fec000b83ffff */
.L_x_12:
[----:B------:R-:W-:Y:S05]  /*0770*/  BRA.U !UP0, `(.L_x_11) ;  /* 0x0000000508b47547 */ /* 0x000fea000b800000 */
[----:B------:R-:W-:Y:S02]  /*0780*/  UISETP.GE.U32.AND UP1, UPT, UR12, 0x4, UPT ;  /* 0x000000040c00788c */ /* 0x000fe4000bf26070 */
[----:B------:R-:W-:Y:S02]  /*0790*/  ULOP3.LUT UR7, UR8, 0x3, URZ, 0xc0, !UPT ;  /* 0x0000000308077892 */ /* 0x000fe4000f8ec0ff */
[----:B------:R-:W-:Y:S02]  /*07a0*/  UISETP.GE.U32.AND.EX UP1, UPT, URZ, URZ, UPT, UP1 ;  /* 0x000000ffff00728c */ /* 0x000fe4000bf26110 */
[----:B------:R-:W-:-:S04]  /*07b0*/  UISETP.NE.U32.AND UP0, UPT, UR7, URZ, UPT ;  /* 0x000000ff0700728c */ /* 0x000fc8000bf05070 */
[----:B------:R-:W-:-:S03]  /*07c0*/  UISETP.NE.AND.EX UP0, UPT, URZ, URZ, UPT, UP0 ;  /* 0x000000ffff00728c */ /* 0x000fc6000bf05300 */
[----:B------:R-:W-:Y:S08]  /*07d0*/  BRA.U !UP1, `(.L_x_14) ;  /* 0x0000000109bc7547 */ /* 0x000ff0000b800000 */
[----:B------:R-:W0:Y:S01]  /*07e0*/  LDCU.128 UR12, c[0x0][0x380] ;  /* 0x00007000ff0c77ac */ /* 0x000e220008000c00 */
[----:B------:R-:W-:Y:S02]  /*07f0*/  HFMA2 R9, -RZ, RZ, 0, 0 ;  /* 0x00000000ff097431 */ /* 0x000fe400000001ff */
[----:B------:R-:W-:Y:S01]  /*0800*/  IMAD R12, R10, UR5, RZ ;  /* 0x000000050a0c7c24 */ /* 0x000fe2000f8e02ff */
[----:B------:R-:W-:-:S03]  /*0810*/  IADD3 R0, P1, PT, R6, UR4, RZ ;  /* 0x0000000406007c10 */ /* 0x000fc6000ff3e0ff */
[----:B------:R-:W-:Y:S01]  /*0820*/  IMAD R15, R11, UR4, R12 ;  /* 0x000000040b0f7c24 */ /* 0x000fe2000f8e020c */
[----:B------:R-:W-:Y:S01]  /*0830*/  IADD3.X R13, PT, PT, R2, UR5, RZ, P1, !PT ;  /* 0x00000005020d7c10 */ /* 0x000fe20008ffe4ff */
[----:B------:R-:W-:-:S04]  /*0840*/  IMAD.WIDE.U32 R4, R10, UR4, R8 ;  /* 0x000000040a047c25 */ /* 0x000fc8000f8e0008 */
[----:B------:R-:W-:Y:S01]  /*0850*/  IMAD.IADD R5, R5, 0x1, R15 ;  /* 0x0000000105057824 */ /* 0x000fe200078e020f */
[----:B0-----:R-:W-:Y:S02]  /*0860*/  LEA R26, P0, R0, UR12, 0x3 ;  /* 0x0000000c001a7c11 */ /* 0x001fe4000f8018ff */
[----:B------:R-:W-:Y:S02]  /*0870*/  LEA R28, P1, R4, UR14, 0x3 ;  /* 0x0000000e041c7c11 */ /* 0x000fe4000f8218ff */
[----:B------:R-:W-:Y:S02]  /*0880*/  LEA.HI.X R27, R0, UR13, R13, 0x3, P0 ;  /* 0x0000000d001b7c11 */ /* 0x000fe400080f1c0d */
[----:B------:R-:W-:-:S03]  /*0890*/  LEA.HI.X R29, R4, UR15, R5, 0x3, P1 ;  /* 0x0000000f041d7c11 */ /* 0x000fc600088f1c05 */
[----:B------:R-:W2:Y:S04]  /*08a0*/  LDG.E.64 R4, desc[UR10][R26.64] ;  /* 0x0000000a1a047981 */ /* 0x000ea8000c1e1b00 */
[----:B------:R-:W2:Y:S01]  /*08b0*/  LDG.E.64 R12, desc[UR10][R28.64] ;  /* 0x0000000a1c0c7981 */ /* 0x000ea2000c1e1b00 */
[----:B------:R-:W-:Y:S01]  /*08c0*/  IMAD.WIDE.U32 R14, R10, 0x8, RZ ;  /* 0x000000080a0e7825 */ /* 0x000fe200078e00ff */
[----:B------:R-:W-:Y:S02]  /*08d0*/  SHF.L.U32 R17, R11, 0x3, RZ ;  /* 0x000000030b117819 */ /* 0x000fe400000006ff */
[----:B------:R-:W3:Y:S02]  /*08e0*/  LDG.E.64 R20, desc[UR10][R26.64+0x8] ;  /* 0x0000080a1a147981 */ /* 0x000ee4000c1e1b00 */
[----:B------:R-:W-:-:S02]  /*08f0*/  IADD3 R15, PT, PT, R15, R17, RZ ;  /* 0x000000110f0f7210 */ /* 0x000fc40007ffe0ff */
[----:B------:R-:W-:-:S05]  /*0900*/  IADD3 R16, P0, PT, R28, R14, RZ ;  /* 0x0000000e1c107210 */ /* 0x000fca0007f1e0ff */
[----:B------:R-:W-:Y:S01]  /*0910*/  IMAD.X R17, R15, 0x1, R29, P0 ;  /* 0x000000010f117824 */ /* 0x000fe200000e061d */
[----:B------:R-:W-:-:S04]  /*0920*/  IADD3 R18, P0, PT, R16, R14, RZ ;  /* 0x0000000e10127210 */ /* 0x000fc80007f1e0ff */
[----:B------:R-:W3:Y:S01]  /*0930*/  LDG.E.64 R22, desc[UR10][R16.64] ;  /* 0x0000000a10167981 */ /* 0x000ee2000c1e1b00 */
[----:B------:R-:W-:Y:S02]  /*0940*/  IADD3.X R19, PT, PT, R17, R15, RZ, P0, !PT ;  /* 0x0000000f11137210 */ /* 0x000fe400007fe4ff */
[----:B------:R-:W-:-:S04]  /*0950*/  IADD3 R14, P1, PT, R18, R14, RZ ;  /* 0x0000000e120e7210 */ /* 0x000fc80007f3e0ff */
[----:B------:R-:W-:-:S06]  /*0960*/  IADD3.X R15, PT, PT, R19, R15, RZ, P1, !PT ;  /* 0x0000000f130f7210 */ /* 0x000fcc0000ffe4ff */
[----:B------:R-:W4:Y:S01]  /*0970*/  LDG.E.64 R14, desc[UR10][R14.64] ;  /* 0x0000000a0e0e7981 */ /* 0x000f22000c1e1b00 */
[----:B--2---:R-:W-:Y:S02]  /*0980*/  IMAD R13, R13, R4, RZ ;  /* 0x000000040d0d7224 */ /* 0x004fe400078e02ff */
[----:B------:R-:W-:-:S04]  /*0990*/  IMAD.WIDE.U32 R24, R4, R12, R24 ;  /* 0x0000000c04187225 */ /* 0x000fc800078e0018 */
[----:B------:R-:W-:Y:S02]  /*09a0*/  IMAD R29, R5, R12, R13 ;  /* 0x0000000c051d7224 */ /* 0x000fe400078e020d */
[----:B------:R-:W2:Y:S04]  /*09b0*/  LDG.E.64 R4, desc[UR10][R26.64+0x10] ;  /* 0x0000100a1a047981 */ /* 0x000ea8000c1e1b00 */
[----:B------:R-:W2:Y:S04]  /*09c0*/  LDG.E.64 R12, desc[UR10][R18.64] ;  /* 0x0000000a120c7981 */ /* 0x000ea8000c1e1b00 */
[----:B------:R-:W4:Y:S01]  /*09d0*/  LDG.E.64 R26, desc[UR10][R26.64+0x18] ;  /* 0x0000180a1a1a7981 */ /* 0x000f22000c1e1b00 */
[----:B---3--:R-:W-:-:S02]  /*09e0*/  IMAD R17, R23, R20, RZ ;  /* 0x0000001417117224 */ /* 0x008fc400078e02ff */
[----:B------:R-:W-:Y:S02]  /*09f0*/  IMAD.IADD R25, R25, 0x1, R29 ;  /* 0x0000000119197824 */ /* 0x000fe400078e021d */
[-C--:B------:R-:W-:Y:S02]  /*0a00*/  IMAD R17, R21, R22.reuse, R17 ;  /* 0x0000001615117224 */ /* 0x080fe400078e0211 */
[----:B------:R-:W-:-:S05]  /*0a10*/  IMAD.WIDE.U32 R20, R20, R22, R24 ;  /* 0x0000001614147225 */ /* 0x000fca00078e0018 */
[----:B------:R-:W-:Y:S01]  /*0a20*/  IADD3 R21, PT, PT, R21, R17, RZ ;  /* 0x0000001115157210 */ /* 0x000fe20007ffe0ff */
[----:B------:R-:W-:-:S04]  /*0a30*/  UIADD3 UR4, UP1, UPT, UR4, 0x4, URZ ;  /* 0x0000000404047890 */ /* 0x000fc8000ff3e0ff */
[----:B------:R-:W-:Y:S01]  /*0a40*/  UIADD3.X UR5, UPT, UPT, URZ, UR5, URZ, UP1, !UPT ;  /* 0x00000005ff057290 */ /* 0x000fe20008ffe4ff */
[----:B--2---:R-:W-:-:S04]  /*0a50*/  IMAD R13, R13, R4, RZ ;  /* 0x000000040d0d7224 */ /* 0x004fc800078e02ff */
[-C--:B------:R-:W-:Y:S02]  /*0a60*/  IMAD R13, R5, R12.reuse, R13 ;  /* 0x0000000c050d7224 */ /* 0x080fe400078e020d */
[----:B------:R-:W-:-:S04]  /*0a70*/  IMAD.WIDE.U32 R4, R4, R12, R20 ;  /* 0x0000000c04047225 */ /* 0x000fc800078e0014 */
[----:B----4-:R-:W-:Y:S01]  /*0a80*/  IMAD R15, R15, R26, RZ ;  /* 0x0000001a0f0f7224 */ /* 0x010fe200078e02ff */
[----:B------:R-:W-:-:S03]  /*0a90*/  IADD3 R5, PT, PT, R5, R13, RZ ;  /* 0x0000000d05057210 */ /* 0x000fc60007ffe0ff */
[-C--:B------:R-:W-:Y:S02]  /*0aa0*/  IMAD R15, R27, R14.reuse, R15 ;  /* 0x0000000e1b0f7224 */ /* 0x080fe400078e020f */
[----:B------:R-:W-:-:S04]  /*0ab0*/  IMAD.WIDE.U32 R24, R26, R14, R4 ;  /* 0x0000000e1a187225 */ /* 0x000fc800078e0004 */
[----:B------:R-:W-:-:S07]  /*0ac0*/  IMAD.IADD R25, R25, 0x1, R15 ;  /* 0x0000000119197824 */ /* 0x000fce00078e020f */
.L_x_14:
[----:B------:R-:W-:Y:S05]  /*0ad0*/  BRA.U !UP0, `(.L_x_11) ;  /* 0x0000000108dc7547 */ /* 0x000fea000b800000 */
[----:B------:R-:W-:Y:S02]  /*0ae0*/  UISETP.NE.U32.AND UP1, UPT, UR7, 0x1, UPT ;  /* 0x000000010700788c */ /* 0x000fe4000bf25070 */
[----:B------:R-:W-:Y:S02]  /*0af0*/  ULOP3.LUT UR6, UR8, 0x1, URZ, 0xc0, !UPT ;  /* 0x0000000108067892 */ /* 0x000fe4000f8ec0ff */
[----:B------:R-:W-:Y:S02]  /*0b00*/  UISETP.NE.AND.EX UP1, UPT, URZ, URZ, UPT, UP1 ;  /* 0x000000ffff00728c */ /* 0x000fe4000bf25310 */
[----:B------:R-:W-:-:S04]  /*0b10*/  UISETP.NE.U32.AND UP0, UPT, UR6, 0x1, UPT ;  /* 0x000000010600788c */ /* 0x000fc8000bf05070 */
[----:B------:R-:W-:-:S03]  /*0b20*/  UISETP.NE.U32.AND.EX UP0, UPT, URZ, URZ, UPT, UP0 ;  /* 0x000000ffff00728c */ /* 0x000fc6000bf05100 */
[----:B------:R-:W-:Y:S08]  /*0b30*/  BRA.U !UP1, `(.L_x_15) ;  /* 0x0000000109747547 */ /* 0x000ff0000b800000 */
[----:B------:R-:W0:Y:S01]  /*0b40*/  LDCU.128 UR12, c[0x0][0x380] ;  /* 0x00007000ff0c77ac */ /* 0x000e220008000c00 */
[----:B------:R-:W-:Y:S01]  /*0b50*/  HFMA2 R5, -RZ, RZ, 0, 0 ;  /* 0x00000000ff057431 */ /* 0x000fe200000001ff */
[----:B------:R-:W-:Y:S01]  /*0b60*/  MOV R4, R8 ;  /* 0x0000000800047202 */ /* 0x000fe20000000f00 */
        /* <DEDUP_REMOVED lines=9> */
[----:B------:R-:W-:Y:S02]  /*0c00*/  LEA.HI.X R21, R4, UR15, R15, 0x3, P1 ;  /* 0x0000000f04157c11 */ /* 0x000fe400088f1c0f */
[C---:B------:R-:W-:Y:S01]  /*0c10*/  LEA R16, P0, R10.reuse, R20, 0x3 ;  /* 0x000000140a107211 */ /* 0x040fe200078018ff */
[----:B------:R-:W2:Y:S04]  /*0c20*/  LDG.E.64 R4, desc[UR10][R18.64] ;  /* 0x0000000a12047981 */ /* 0x000ea8000c1e1b00 */
[----:B------:R-:W2:Y:S01]  /*0c30*/  LDG.E.64 R12, desc[UR10][R20.64] ;  /* 0x0000000a140c7981 */ /* 0x000ea2000c1e1b00 */
[----:B------:R-:W-:-:S03]  /*0c40*/  LEA.HI.X R17, R10, R21, R11, 0x3, P0 ;  /* 0x000000150a117211 */ /* 0x000fc600000f1c0b */
[----:B------:R-:W3:Y:S04]  /*0c50*/  LDG.E.64 R14, desc[UR10][R18.64+0x8] ;  /* 0x0000080a120e7981 */ /* 0x000ee8000c1e1b00 */
[----:B------:R-:W3:Y:S01]  /*0c60*/  LDG.E.64 R16, desc[UR10][R16.64] ;  /* 0x0000000a10107981 */ /* 0x000ee2000c1e1b00 */
[----:B------:R-:W-:-:S04]  /*0c70*/  UIADD3 UR4, UP1, UPT, UR4, 0x2, URZ ;  /* 0x0000000204047890 */ /* 0x000fc8000ff3e0ff */
[----:B------:R-:W-:Y:S01]  /*0c80*/  UIADD3.X UR5, UPT, UPT, URZ, UR5, URZ, UP1, !UPT ;  /* 0x00000005ff057290 */ /* 0x000fe20008ffe4ff */
[----:B--2---:R-:W-:Y:S02]  /*0c90*/  IMAD R13, R13, R4, RZ ;  /* 0x000000040d0d7224 */ /* 0x004fe400078e02ff */
[----:B------:R-:W-:-:S04]  /*0ca0*/  IMAD.WIDE.U32 R24, R4, R12, R24 ;  /* 0x0000000c04187225 */ /* 0x000fc800078e0018 */
[----:B------:R-:W-:Y:S02]  /*0cb0*/  IMAD R13, R5, R12, R13 ;  /* 0x0000000c050d7224 */ /* 0x000fe400078e020d */
[----:B---3--:R-:W-:-:S03]  /*0cc0*/  IMAD R5, R17, R14, RZ ;  /* 0x0000000e11057224 */ /* 0x008fc600078e02ff */
[----:B------:R-:W-:Y:S01]  /*0cd0*/  IADD3 R25, PT, PT, R25, R13, RZ ;  /* 0x0000000d19197210 */ /* 0x000fe20007ffe0ff */
[-C--:B------:R-:W-:Y:S02]  /*0ce0*/  IMAD R5, R15, R16.reuse, R5 ;  /* 0x000000100f057224 */ /* 0x080fe400078e0205 */
[----:B------:R-:W-:-:S05]  /*0cf0*/  IMAD.WIDE.U32 R24, R14, R16, R24 ;  /* 0x000000100e187225 */ /* 0x000fca00078e0018 */
[----:B------:R-:W-:-:S07]  /*0d00*/  IADD3 R25, PT, PT, R25, R5, RZ ;  /* 0x0000000519197210 */ /* 0x000fce0007ffe0ff */
.L_x_15:
[----:B------:R-:W-:Y:S05]  /*0d10*/  BRA.U UP0, `(.L_x_11) ;  /* 0x00000001004c7547 */ /* 0x000fea000b800000 */
[----:B------:R-:W0:Y:S01]  /*0d20*/  LDCU.128 UR12, c[0x0][0x380] ;  /* 0x00007000ff0c77ac */ /* 0x000e220008000c00 */
[----:B------:R-:W-:Y:S01]  /*0d30*/  IADD3 R0, P1, PT, R6, UR4, RZ ;  /* 0x0000000406007c10 */ /* 0x000fe2000ff3e0ff */
[----:B------:R-:W-:Y:S01]  /*0d40*/  IMAD R4, R10, UR5, RZ ;  /* 0x000000050a047c24 */ /* 0x000fe2000f8e02ff */
[----:B------:R-:W-:Y:S01]  /*0d50*/  MOV R7, RZ ;  /* 0x000000ff00077202 */ /* 0x000fe20000000f00 */
[----:B------:R-:W-:Y:S01]  /*0d60*/  IMAD.MOV.U32 R6, RZ, RZ, R8 ;  /* 0x000000ffff067224 */ /* 0x000fe200078e0008 */
[----:B------:R-:W-:Y:S01]  /*0d70*/  IADD3.X R5, PT, PT, R2, UR5, RZ, P1, !PT ;  /* 0x0000000502057c10 */ /* 0x000fe20008ffe4ff */
[----:B------:R-:W-:Y:S02]  /*0d80*/  IMAD R13, R11, UR4, R4 ;  /* 0x000000040b0d7c24 */ /* 0x000fe4000f8e0204 */
[----:B------:R-:W-:-:S05]  /*0d90*/  IMAD.WIDE.U32 R6, R10, UR4, R6 ;  /* 0x000000040a067c25 */ /* 0x000fca000f8e0006 */
[----:B------:R-:W-:Y:S02]  /*0da0*/  IADD3 R7, PT, PT, R7, R13, RZ ;  /* 0x0000000d07077210 */ /* 0x000fe40007ffe0ff */
[----:B0-----:R-:W-:Y:S02]  /*0db0*/  LEA R4, P0, R0, UR12, 0x3 ;  /* 0x0000000c00047c11 */ /* 0x001fe4000f8018ff */
[----:B------:R-:W-:Y:S02]  /*0dc0*/  LEA R12, P1, R6, UR14, 0x3 ;  /* 0x0000000e060c7c11 */ /* 0x000fe4000f8218ff */
[----:B------:R-:W-:Y:S02]  /*0dd0*/  LEA.HI.X R5, R0, UR13, R5, 0x3, P0 ;  /* 0x0000000d00057c11 */ /* 0x000fe400080f1c05 */
[----:B------:R-:W-:-:S04]  /*0de0*/  LEA.HI.X R13, R6, UR15, R7, 0x3, P1 ;  /* 0x0000000f060d7c11 */ /* 0x000fc800088f1c07 */
[----:B------:R-:W2:Y:S04]  /*0df0*/  LDG.E.64 R4, desc[UR10][R4.64] ;  /* 0x0000000a04047981 */ /* 0x000ea8000c1e1b00 */
[----:B------:R-:W2:Y:S02]  /*0e00*/  LDG.E.64 R6, desc[UR10][R12.64] ;  /* 0x0000000a0c067981 */ /* 0x000ea4000c1e1b00 */
[----:B--2---:R-:W-:Y:S02]  /*0e10*/  IMAD R7, R7, R4, RZ ;  /* 0x0000000407077224 */ /* 0x004fe400078e02ff */
[----:B------:R-:W-:-:S04]  /*0e20*/  IMAD.WIDE.U32 R24, R4, R6, R24 ;  /* 0x0000000604187225 */ /* 0x000fc800078e0018 */
[----:B------:R-:W-:-:S04]  /*0e30*/  IMAD R7, R5, R6, R7 ;  /* 0x0000000605077224 */ /* 0x000fc800078e0207 */
[----:B------:R-:W-:-:S07]  /*0e40*/  IMAD.IADD R25, R25, 0x1, R7 ;  /* 0x0000000119197824 */ /* 0x000fce00078e0207 */
.L_x_11:
[----:B------:R-:W0:Y:S01]  /*0e50*/  LDCU.64 UR4, c[0x0][0x390] ;  /* 0x00007200ff0477ac */ /* 0x000e220008000a00 */
[----:B------:R-:W-:Y:S01]  /*0e60*/  HFMA2 R5, -RZ, RZ, 0, 0 ;  /* 0x00000000ff057431 */ /* 0x000fe200000001ff */
[----:B------:R-:W-:-:S05]  /*0e70*/  MOV R4, R8 ;  /* 0x0000000800047202 */ /* 0x000fca0000000f00 */
[----:B------:R-:W-:-:S04]  /*0e80*/  IMAD.WIDE.U32 R4, R3, R10, R4 ;  /* 0x0000000a03047225 */ /* 0x000fc800078e0004 */
[----:B------:R-:W-:Y:S01]  /*0e90*/  IMAD R3, R3, R11, R5 ;  /* 0x0000000b03037224 */ /* 0x000fe200078e0205 */
[----:B0-----:R-:W-:-:S04]  /*0ea0*/  LEA R2, P0, R4, UR4, 0x3 ;  /* 0x0000000404027c11 */ /* 0x001fc8000f8018ff */
[----:B------:R-:W-:-:S05]  /*0eb0*/  LEA.HI.X R3, R4, UR5, R3, 0x3, P0 ;  /* 0x0000000504037c11 */ /* 0x000fca00080f1c03 */
[----:B------:R-:W-:Y:S01]  /*0ec0*/  STG.E.64 desc[UR10][R2.64], R24 ;  /* 0x0000001802007986 */ /* 0x000fe2000c101b0a */
[----:B------:R-:W-:Y:S05]  /*0ed0*/  EXIT ;  /* 0x000000000000794d */ /* 0x000fea0003800000 */
.L_x_16:
        /* <DEDUP_REMOVED lines=10> */
.L_x_19:


//--------------------- .nv.shared.reserved.0     --------------------------
	.section	.nv.shared.reserved.0,"aw",@nobits
	.weak		__nv_reservedSMEM_offset_0_alias
	.size		__nv_reservedSMEM_offset_0_alias, 0, 64
	.other		__nv_reservedSMEM_offset_0_alias,@"STO_CUDA_RESERVED_SHARED STV_DEFAULT"
__nv_reservedSMEM_offset_0_alias:
	.zero		0
	.zero		64


//--------------------- .nv.constant0._Z11readMessagellllPll --------------------------
	.section	.nv.constant0._Z11readMessagellllPll,"a",@progbits
	.sectionflags	@""
	.align	4
.nv.constant0._Z11readMessagellllPll:
	.zero		944


//--------------------- .nv.constant0._Z11passMessagellllPll --------------------------
	.section	.nv.constant0._Z11passMessagellllPll,"a",@progbits
	.sectionflags	@""
	.align	4
.nv.constant0._Z11passMessagellllPll:
	.zero		944


//--------------------- .nv.constant0._Z14matrix_mul_gpuPlS_S_lll --------------------------
	.section	.nv.constant0._Z14matrix_mul_gpuPlS_S_lll,"a",@progbits
	.sectionflags	@""
	.align	4
.nv.constant0._Z14matrix_mul_gpuPlS_S_lll:
	.zero		944


//--------------------- SYMBOLS --------------------------

	.type		.nv.reservedSmem.offset0,@object
	.size		.nv.reservedSmem.offset0,0x4
